//
// Generated by NVIDIA NVVM Compiler
//
// Compiler Build ID: CL-36424714
// Cuda compilation tools, release 13.0, V13.0.88
// Based on NVVM 20.0.0
//

.version 9.0
.target sm_100
.address_size 64

	// .globl	_Z11HiddenLayerPdS_S_S_S_iiiii

.visible .entry _Z11HiddenLayerPdS_S_S_S_iiiii(
	.param .u64 .ptr .align 1 _Z11HiddenLayerPdS_S_S_S_iiiii_param_0,
	.param .u64 .ptr .align 1 _Z11HiddenLayerPdS_S_S_S_iiiii_param_1,
	.param .u64 .ptr .align 1 _Z11HiddenLayerPdS_S_S_S_iiiii_param_2,
	.param .u64 .ptr .align 1 _Z11HiddenLayerPdS_S_S_S_iiiii_param_3,
	.param .u64 .ptr .align 1 _Z11HiddenLayerPdS_S_S_S_iiiii_param_4,
	.param .u32 _Z11HiddenLayerPdS_S_S_S_iiiii_param_5,
	.param .u32 _Z11HiddenLayerPdS_S_S_S_iiiii_param_6,
	.param .u32 _Z11HiddenLayerPdS_S_S_S_iiiii_param_7,
	.param .u32 _Z11HiddenLayerPdS_S_S_S_iiiii_param_8,
	.param .u32 _Z11HiddenLayerPdS_S_S_S_iiiii_param_9
)
{
	.reg .pred 	%p<20>;
	.reg .b32 	%r<58>;
	.reg .b32 	%f<3>;
	.reg .b64 	%rd<66>;
	.reg .b64 	%fd<101>;

	ld.param.u64 	%rd11, [_Z11HiddenLayerPdS_S_S_S_iiiii_param_0];
	ld.param.u64 	%rd12, [_Z11HiddenLayerPdS_S_S_S_iiiii_param_1];
	ld.param.u64 	%rd13, [_Z11HiddenLayerPdS_S_S_S_iiiii_param_3];
	ld.param.u32 	%r22, [_Z11HiddenLayerPdS_S_S_S_iiiii_param_5];
	ld.param.u32 	%r23, [_Z11HiddenLayerPdS_S_S_S_iiiii_param_6];
	ld.param.u32 	%r24, [_Z11HiddenLayerPdS_S_S_S_iiiii_param_7];
	ld.param.u32 	%r25, [_Z11HiddenLayerPdS_S_S_S_iiiii_param_8];
	ld.param.u32 	%r26, [_Z11HiddenLayerPdS_S_S_S_iiiii_param_9];
	cvta.to.global.u64 	%rd1, %rd11;
	cvta.to.global.u64 	%rd2, %rd12;
	cvta.to.global.u64 	%rd3, %rd13;
	mov.u32 	%r27, %tid.y;
	mov.u32 	%r28, %ctaid.y;
	mov.u32 	%r29, %ntid.y;
	mad.lo.s32 	%r1, %r28, %r29, %r27;
	mov.u32 	%r30, %tid.x;
	mov.u32 	%r31, %ctaid.x;
	mov.u32 	%r32, %ntid.x;
	mad.lo.s32 	%r2, %r31, %r32, %r30;
	setp.ge.s32 	%p1, %r1, %r25;
	setp.ge.s32 	%p2, %r2, %r26;
	or.pred  	%p3, %p1, %p2;
	@%p3 bra 	$L__BB0_23;
	setp.lt.s32 	%p4, %r22, 1;
	mov.f64 	%fd98, 0d0000000000000000;
	@%p4 bra 	$L__BB0_13;
	mul.lo.s32 	%r3, %r22, %r1;
	and.b32  	%r4, %r22, 7;
	setp.lt.u32 	%p5, %r22, 8;
	mov.b32 	%r56, 0;
	mov.f64 	%fd98, 0d0000000000000000;
	@%p5 bra 	$L__BB0_5;
	and.b32  	%r56, %r22, 2147483640;
	neg.s32 	%r54, %r56;
	shl.b32 	%r7, %r23, 3;
	mul.wide.u32 	%rd14, %r3, 8;
	add.s64 	%rd15, %rd14, %rd2;
	add.s64 	%rd65, %rd15, 32;
	mov.f64 	%fd98, 0d0000000000000000;
	mul.wide.s32 	%rd18, %r23, 8;
	mov.u32 	%r53, %r2;
$L__BB0_4:
	.pragma "nounroll";
	ld.global.f64 	%fd25, [%rd65+-32];
	mul.wide.s32 	%rd16, %r53, 8;
	add.s64 	%rd17, %rd1, %rd16;
	ld.global.f64 	%fd26, [%rd17];
	fma.rn.f64 	%fd27, %fd25, %fd26, %fd98;
	ld.global.f64 	%fd28, [%rd65+-24];
	add.s64 	%rd19, %rd17, %rd18;
	ld.global.f64 	%fd29, [%rd19];
	fma.rn.f64 	%fd30, %fd28, %fd29, %fd27;
	ld.global.f64 	%fd31, [%rd65+-16];
	add.s64 	%rd20, %rd19, %rd18;
	ld.global.f64 	%fd32, [%rd20];
	fma.rn.f64 	%fd33, %fd31, %fd32, %fd30;
	ld.global.f64 	%fd34, [%rd65+-8];
	add.s64 	%rd21, %rd20, %rd18;
	ld.global.f64 	%fd35, [%rd21];
	fma.rn.f64 	%fd36, %fd34, %fd35, %fd33;
	ld.global.f64 	%fd37, [%rd65];
	add.s64 	%rd22, %rd21, %rd18;
	ld.global.f64 	%fd38, [%rd22];
	fma.rn.f64 	%fd39, %fd37, %fd38, %fd36;
	ld.global.f64 	%fd40, [%rd65+8];
	add.s64 	%rd23, %rd22, %rd18;
	ld.global.f64 	%fd41, [%rd23];
	fma.rn.f64 	%fd42, %fd40, %fd41, %fd39;
	ld.global.f64 	%fd43, [%rd65+16];
	add.s64 	%rd24, %rd23, %rd18;
	ld.global.f64 	%fd44, [%rd24];
	fma.rn.f64 	%fd45, %fd43, %fd44, %fd42;
	ld.global.f64 	%fd46, [%rd65+24];
	add.s64 	%rd25, %rd24, %rd18;
	ld.global.f64 	%fd47, [%rd25];
	fma.rn.f64 	%fd98, %fd46, %fd47, %fd45;
	add.s32 	%r54, %r54, 8;
	add.s32 	%r53, %r53, %r7;
	add.s64 	%rd65, %rd65, 64;
	setp.ne.s32 	%p6, %r54, 0;
	@%p6 bra 	$L__BB0_4;
$L__BB0_5:
	setp.eq.s32 	%p7, %r4, 0;
	@%p7 bra 	$L__BB0_13;
	and.b32  	%r13, %r22, 3;
	setp.lt.u32 	%p8, %r4, 4;
	@%p8 bra 	$L__BB0_8;
	add.s32 	%r34, %r56, %r3;
	mul.wide.u32 	%rd26, %r34, 8;
	add.s64 	%rd27, %rd2, %rd26;
	ld.global.f64 	%fd49, [%rd27];
	mad.lo.s32 	%r35, %r56, %r23, %r2;
	mul.wide.s32 	%rd28, %r35, 8;
	add.s64 	%rd29, %rd1, %rd28;
	ld.global.f64 	%fd50, [%rd29];
	fma.rn.f64 	%fd51, %fd49, %fd50, %fd98;
	cvt.u64.u32 	%rd30, %r3;
	cvt.u64.u32 	%rd31, %r56;
	add.s64 	%rd32, %rd31, %rd30;
	shl.b64 	%rd33, %rd32, 3;
	add.s64 	%rd34, %rd2, %rd33;
	ld.global.f64 	%fd52, [%rd34+8];
	mul.wide.s32 	%rd35, %r23, 8;
	add.s64 	%rd36, %rd29, %rd35;
	ld.global.f64 	%fd53, [%rd36];
	fma.rn.f64 	%fd54, %fd52, %fd53, %fd51;
	ld.global.f64 	%fd55, [%rd34+16];
	add.s64 	%rd37, %rd36, %rd35;
	ld.global.f64 	%fd56, [%rd37];
	fma.rn.f64 	%fd57, %fd55, %fd56, %fd54;
	ld.global.f64 	%fd58, [%rd34+24];
	add.s64 	%rd38, %rd37, %rd35;
	ld.global.f64 	%fd59, [%rd38];
	fma.rn.f64 	%fd98, %fd58, %fd59, %fd57;
	add.s32 	%r56, %r56, 4;
$L__BB0_8:
	setp.eq.s32 	%p9, %r13, 0;
	@%p9 bra 	$L__BB0_13;
	setp.eq.s32 	%p10, %r13, 1;
	@%p10 bra 	$L__BB0_11;
	add.s32 	%r36, %r56, %r3;
	mul.wide.u32 	%rd39, %r36, 8;
	add.s64 	%rd40, %rd2, %rd39;
	ld.global.f64 	%fd61, [%rd40];
	mad.lo.s32 	%r37, %r56, %r23, %r2;
	mul.wide.s32 	%rd41, %r37, 8;
	add.s64 	%rd42, %rd1, %rd41;
	ld.global.f64 	%fd62, [%rd42];
	fma.rn.f64 	%fd63, %fd61, %fd62, %fd98;
	cvt.u64.u32 	%rd43, %r3;
	cvt.u64.u32 	%rd44, %r56;
	add.s64 	%rd45, %rd44, %rd43;
	shl.b64 	%rd46, %rd45, 3;
	add.s64 	%rd47, %rd2, %rd46;
	ld.global.f64 	%fd64, [%rd47+8];
	mul.wide.s32 	%rd48, %r23, 8;
	add.s64 	%rd49, %rd42, %rd48;
	ld.global.f64 	%fd65, [%rd49];
	fma.rn.f64 	%fd98, %fd64, %fd65, %fd63;
	add.s32 	%r56, %r56, 2;
$L__BB0_11:
	and.b32  	%r38, %r22, 1;
	setp.eq.b32 	%p11, %r38, 1;
	not.pred 	%p12, %p11;
	@%p12 bra 	$L__BB0_13;
	add.s32 	%r39, %r56, %r3;
	mul.wide.u32 	%rd50, %r39, 8;
	add.s64 	%rd51, %rd2, %rd50;
	ld.global.f64 	%fd66, [%rd51];
	mad.lo.s32 	%r40, %r56, %r23, %r2;
	mul.wide.s32 	%rd52, %r40, 8;
	add.s64 	%rd53, %rd1, %rd52;
	ld.global.f64 	%fd67, [%rd53];
	fma.rn.f64 	%fd98, %fd66, %fd67, %fd98;
$L__BB0_13:
	ld.param.u64 	%rd64, [_Z11HiddenLayerPdS_S_S_S_iiiii_param_4];
	ld.param.u64 	%rd63, [_Z11HiddenLayerPdS_S_S_S_iiiii_param_2];
	cvta.to.global.u64 	%rd54, %rd63;
	mul.wide.u32 	%rd55, %r1, 8;
	add.s64 	%rd56, %rd54, %rd55;
	ld.global.f64 	%fd68, [%rd56];
	add.f64 	%fd100, %fd98, %fd68;
	mad.lo.s32 	%r18, %r23, %r1, %r2;
	cvta.to.global.u64 	%rd57, %rd64;
	mul.wide.s32 	%rd58, %r18, 8;
	add.s64 	%rd7, %rd57, %rd58;
	st.global.f64 	[%rd7], %fd100;
	setp.eq.s32 	%p13, %r24, 2;
	@%p13 bra 	$L__BB0_19;
	setp.ne.s32 	%p14, %r24, 1;
	@%p14 bra 	$L__BB0_23;
	mov.f64 	%fd69, 0d0000000000000000;
	sub.f64 	%fd14, %fd69, %fd100;
	fma.rn.f64 	%fd70, %fd14, 0d3FF71547652B82FE, 0d4338000000000000;
	{
	.reg .b32 %temp; 
	mov.b64 	{%r19, %temp}, %fd70;
	}
	mov.f64 	%fd71, 0dC338000000000000;
	add.rn.f64 	%fd72, %fd70, %fd71;
	fma.rn.f64 	%fd73, %fd72, 0dBFE62E42FEFA39EF, %fd14;
	fma.rn.f64 	%fd74, %fd72, 0dBC7ABC9E3B39803F, %fd73;
	fma.rn.f64 	%fd75, %fd74, 0d3E5ADE1569CE2BDF, 0d3E928AF3FCA213EA;
	fma.rn.f64 	%fd76, %fd75, %fd74, 0d3EC71DEE62401315;
	fma.rn.f64 	%fd77, %fd76, %fd74, 0d3EFA01997C89EB71;
	fma.rn.f64 	%fd78, %fd77, %fd74, 0d3F2A01A014761F65;
	fma.rn.f64 	%fd79, %fd78, %fd74, 0d3F56C16C1852B7AF;
	fma.rn.f64 	%fd80, %fd79, %fd74, 0d3F81111111122322;
	fma.rn.f64 	%fd81, %fd80, %fd74, 0d3FA55555555502A1;
	fma.rn.f64 	%fd82, %fd81, %fd74, 0d3FC5555555555511;
	fma.rn.f64 	%fd83, %fd82, %fd74, 0d3FE000000000000B;
	fma.rn.f64 	%fd84, %fd83, %fd74, 0d3FF0000000000000;
	fma.rn.f64 	%fd85, %fd84, %fd74, 0d3FF0000000000000;
	{
	.reg .b32 %temp; 
	mov.b64 	{%r20, %temp}, %fd85;
	}
	{
	.reg .b32 %temp; 
	mov.b64 	{%temp, %r21}, %fd85;
	}
	shl.b32 	%r41, %r19, 20;
	add.s32 	%r42, %r41, %r21;
	mov.b64 	%fd99, {%r20, %r42};
	{
	.reg .b32 %temp; 
	mov.b64 	{%temp, %r43}, %fd14;
	}
	mov.b32 	%f2, %r43;
	abs.f32 	%f1, %f2;
	setp.lt.f32 	%p17, %f1, 0f4086232B;
	@%p17 bra 	$L__BB0_18;
	setp.lt.f64 	%p18, %fd14, 0d0000000000000000;
	add.f64 	%fd86, %fd14, 0d7FF0000000000000;
	selp.f64 	%fd99, 0d0000000000000000, %fd86, %p18;
	setp.geu.f32 	%p19, %f1, 0f40874800;
	@%p19 bra 	$L__BB0_18;
	shr.u32 	%r44, %r19, 31;
	add.s32 	%r45, %r19, %r44;
	shr.s32 	%r46, %r45, 1;
	shl.b32 	%r47, %r46, 20;
	add.s32 	%r48, %r21, %r47;
	mov.b64 	%fd87, {%r20, %r48};
	sub.s32 	%r49, %r19, %r46;
	shl.b32 	%r50, %r49, 20;
	add.s32 	%r51, %r50, 1072693248;
	mov.b32 	%r52, 0;
	mov.b64 	%fd88, {%r52, %r51};
	mul.f64 	%fd99, %fd88, %fd87;
$L__BB0_18:
	add.f64 	%fd89, %fd99, 0d3FF0000000000000;
	rcp.rn.f64 	%fd90, %fd89;
	add.s64 	%rd62, %rd3, %rd58;
	st.global.f64 	[%rd62], %fd90;
	bra.uni 	$L__BB0_23;
$L__BB0_19:
	setp.geu.f64 	%p15, %fd100, 0d0000000000000000;
	add.s64 	%rd8, %rd3, %rd58;
	@%p15 bra 	$L__BB0_21;
	mov.b64 	%rd60, 0;
	st.global.u64 	[%rd8], %rd60;
	ld.global.f64 	%fd100, [%rd7];
$L__BB0_21:
	setp.ltu.f64 	%p16, %fd100, 0d0000000000000000;
	@%p16 bra 	$L__BB0_23;
	st.global.f64 	[%rd8], %fd100;
$L__BB0_23:
	ret;

}
	// .globl	_Z11OutputLayerPdS_S_S_iiii
.visible .entry _Z11OutputLayerPdS_S_S_iiii(
	.param .u64 .ptr .align 1 _Z11OutputLayerPdS_S_S_iiii_param_0,
	.param .u64 .ptr .align 1 _Z11OutputLayerPdS_S_S_iiii_param_1,
	.param .u64 .ptr .align 1 _Z11OutputLayerPdS_S_S_iiii_param_2,
	.param .u64 .ptr .align 1 _Z11OutputLayerPdS_S_S_iiii_param_3,
	.param .u32 _Z11OutputLayerPdS_S_S_iiii_param_4,
	.param .u32 _Z11OutputLayerPdS_S_S_iiii_param_5,
	.param .u32 _Z11OutputLayerPdS_S_S_iiii_param_6,
	.param .u32 _Z11OutputLayerPdS_S_S_iiii_param_7
)
{
	.reg .pred 	%p<13>;
	.reg .b32 	%r<42>;
	.reg .b64 	%rd<57>;
	.reg .b64 	%fd<70>;

	ld.param.u64 	%rd8, [_Z11OutputLayerPdS_S_S_iiii_param_0];
	ld.param.u64 	%rd9, [_Z11OutputLayerPdS_S_S_iiii_param_1];
	ld.param.u64 	%rd6, [_Z11OutputLayerPdS_S_S_iiii_param_2];
	ld.param.u64 	%rd7, [_Z11OutputLayerPdS_S_S_iiii_param_3];
	ld.param.u32 	%r18, [_Z11OutputLayerPdS_S_S_iiii_param_4];
	ld.param.u32 	%r19, [_Z11OutputLayerPdS_S_S_iiii_param_5];
	ld.param.u32 	%r20, [_Z11OutputLayerPdS_S_S_iiii_param_6];
	ld.param.u32 	%r21, [_Z11OutputLayerPdS_S_S_iiii_param_7];
	cvta.to.global.u64 	%rd1, %rd8;
	cvta.to.global.u64 	%rd2, %rd9;
	mov.u32 	%r22, %tid.y;
	mov.u32 	%r23, %ctaid.y;
	mov.u32 	%r24, %ntid.y;
	mad.lo.s32 	%r1, %r23, %r24, %r22;
	mov.u32 	%r25, %tid.x;
	mov.u32 	%r26, %ctaid.x;
	mov.u32 	%r27, %ntid.x;
	mad.lo.s32 	%r2, %r26, %r27, %r25;
	setp.ge.s32 	%p1, %r1, %r20;
	setp.ge.s32 	%p2, %r2, %r21;
	or.pred  	%p3, %p1, %p2;
	@%p3 bra 	$L__BB1_14;
	setp.lt.s32 	%p4, %r18, 1;
	mov.f64 	%fd69, 0d0000000000000000;
	@%p4 bra 	$L__BB1_13;
	mul.lo.s32 	%r3, %r18, %r1;
	and.b32  	%r4, %r18, 7;
	setp.lt.u32 	%p5, %r18, 8;
	mov.b32 	%r40, 0;
	mov.f64 	%fd69, 0d0000000000000000;
	@%p5 bra 	$L__BB1_5;
	and.b32  	%r40, %r18, 2147483640;
	neg.s32 	%r38, %r40;
	shl.b32 	%r7, %r19, 3;
	mul.wide.u32 	%rd10, %r3, 8;
	add.s64 	%rd11, %rd10, %rd2;
	add.s64 	%rd56, %rd11, 32;
	mov.f64 	%fd69, 0d0000000000000000;
	mul.wide.s32 	%rd14, %r19, 8;
	mov.u32 	%r37, %r2;
$L__BB1_4:
	.pragma "nounroll";
	ld.global.f64 	%fd17, [%rd56+-32];
	mul.wide.s32 	%rd12, %r37, 8;
	add.s64 	%rd13, %rd1, %rd12;
	ld.global.f64 	%fd18, [%rd13];
	fma.rn.f64 	%fd19, %fd17, %fd18, %fd69;
	ld.global.f64 	%fd20, [%rd56+-24];
	add.s64 	%rd15, %rd13, %rd14;
	ld.global.f64 	%fd21, [%rd15];
	fma.rn.f64 	%fd22, %fd20, %fd21, %fd19;
	ld.global.f64 	%fd23, [%rd56+-16];
	add.s64 	%rd16, %rd15, %rd14;
	ld.global.f64 	%fd24, [%rd16];
	fma.rn.f64 	%fd25, %fd23, %fd24, %fd22;
	ld.global.f64 	%fd26, [%rd56+-8];
	add.s64 	%rd17, %rd16, %rd14;
	ld.global.f64 	%fd27, [%rd17];
	fma.rn.f64 	%fd28, %fd26, %fd27, %fd25;
	ld.global.f64 	%fd29, [%rd56];
	add.s64 	%rd18, %rd17, %rd14;
	ld.global.f64 	%fd30, [%rd18];
	fma.rn.f64 	%fd31, %fd29, %fd30, %fd28;
	ld.global.f64 	%fd32, [%rd56+8];
	add.s64 	%rd19, %rd18, %rd14;
	ld.global.f64 	%fd33, [%rd19];
	fma.rn.f64 	%fd34, %fd32, %fd33, %fd31;
	ld.global.f64 	%fd35, [%rd56+16];
	add.s64 	%rd20, %rd19, %rd14;
	ld.global.f64 	%fd36, [%rd20];
	fma.rn.f64 	%fd37, %fd35, %fd36, %fd34;
	ld.global.f64 	%fd38, [%rd56+24];
	add.s64 	%rd21, %rd20, %rd14;
	ld.global.f64 	%fd39, [%rd21];
	fma.rn.f64 	%fd69, %fd38, %fd39, %fd37;
	add.s32 	%r38, %r38, 8;
	add.s32 	%r37, %r37, %r7;
	add.s64 	%rd56, %rd56, 64;
	setp.ne.s32 	%p6, %r38, 0;
	@%p6 bra 	$L__BB1_4;
$L__BB1_5:
	setp.eq.s32 	%p7, %r4, 0;
	@%p7 bra 	$L__BB1_13;
	and.b32  	%r13, %r18, 3;
	setp.lt.u32 	%p8, %r4, 4;
	@%p8 bra 	$L__BB1_8;
	add.s32 	%r29, %r40, %r3;
	mul.wide.u32 	%rd22, %r29, 8;
	add.s64 	%rd23, %rd2, %rd22;
	ld.global.f64 	%fd41, [%rd23];
	mad.lo.s32 	%r30, %r40, %r19, %r2;
	mul.wide.s32 	%rd24, %r30, 8;
	add.s64 	%rd25, %rd1, %rd24;
	ld.global.f64 	%fd42, [%rd25];
	fma.rn.f64 	%fd43, %fd41, %fd42, %fd69;
	cvt.u64.u32 	%rd26, %r3;
	cvt.u64.u32 	%rd27, %r40;
	add.s64 	%rd28, %rd27, %rd26;
	shl.b64 	%rd29, %rd28, 3;
	add.s64 	%rd30, %rd2, %rd29;
	ld.global.f64 	%fd44, [%rd30+8];
	mul.wide.s32 	%rd31, %r19, 8;
	add.s64 	%rd32, %rd25, %rd31;
	ld.global.f64 	%fd45, [%rd32];
	fma.rn.f64 	%fd46, %fd44, %fd45, %fd43;
	ld.global.f64 	%fd47, [%rd30+16];
	add.s64 	%rd33, %rd32, %rd31;
	ld.global.f64 	%fd48, [%rd33];
	fma.rn.f64 	%fd49, %fd47, %fd48, %fd46;
	ld.global.f64 	%fd50, [%rd30+24];
	add.s64 	%rd34, %rd33, %rd31;
	ld.global.f64 	%fd51, [%rd34];
	fma.rn.f64 	%fd69, %fd50, %fd51, %fd49;
	add.s32 	%r40, %r40, 4;
$L__BB1_8:
	setp.eq.s32 	%p9, %r13, 0;
	@%p9 bra 	$L__BB1_13;
	setp.eq.s32 	%p10, %r13, 1;
	@%p10 bra 	$L__BB1_11;
	add.s32 	%r31, %r40, %r3;
	mul.wide.u32 	%rd35, %r31, 8;
	add.s64 	%rd36, %rd2, %rd35;
	ld.global.f64 	%fd53, [%rd36];
	mad.lo.s32 	%r32, %r40, %r19, %r2;
	mul.wide.s32 	%rd37, %r32, 8;
	add.s64 	%rd38, %rd1, %rd37;
	ld.global.f64 	%fd54, [%rd38];
	fma.rn.f64 	%fd55, %fd53, %fd54, %fd69;
	cvt.u64.u32 	%rd39, %r3;
	cvt.u64.u32 	%rd40, %r40;
	add.s64 	%rd41, %rd40, %rd39;
	shl.b64 	%rd42, %rd41, 3;
	add.s64 	%rd43, %rd2, %rd42;
	ld.global.f64 	%fd56, [%rd43+8];
	mul.wide.s32 	%rd44, %r19, 8;
	add.s64 	%rd45, %rd38, %rd44;
	ld.global.f64 	%fd57, [%rd45];
	fma.rn.f64 	%fd69, %fd56, %fd57, %fd55;
	add.s32 	%r40, %r40, 2;
$L__BB1_11:
	and.b32  	%r33, %r18, 1;
	setp.eq.b32 	%p11, %r33, 1;
	not.pred 	%p12, %p11;
	@%p12 bra 	$L__BB1_13;
	add.s32 	%r34, %r40, %r3;
	mul.wide.u32 	%rd46, %r34, 8;
	add.s64 	%rd47, %rd2, %rd46;
	ld.global.f64 	%fd58, [%rd47];
	mad.lo.s32 	%r35, %r40, %r19, %r2;
	mul.wide.s32 	%rd48, %r35, 8;
	add.s64 	%rd49, %rd1, %rd48;
	ld.global.f64 	%fd59, [%rd49];
	fma.rn.f64 	%fd69, %fd58, %fd59, %fd69;
$L__BB1_13:
	cvta.to.global.u64 	%rd50, %rd6;
	mul.wide.u32 	%rd51, %r1, 8;
	add.s64 	%rd52, %rd50, %rd51;
	ld.global.f64 	%fd60, [%rd52];
	add.f64 	%fd61, %fd69, %fd60;
	mad.lo.s32 	%r36, %r19, %r1, %r2;
	cvta.to.global.u64 	%rd53, %rd7;
	mul.wide.s32 	%rd54, %r36, 8;
	add.s64 	%rd55, %rd53, %rd54;
	st.global.f64 	[%rd55], %fd61;
$L__BB1_14:
	ret;

}
	// .globl	_Z8Back_dZ2PdPiS_iiii
.visible .entry _Z8Back_dZ2PdPiS_iiii(
	.param .u64 .ptr .align 1 _Z8Back_dZ2PdPiS_iiii_param_0,
	.param .u64 .ptr .align 1 _Z8Back_dZ2PdPiS_iiii_param_1,
	.param .u64 .ptr .align 1 _Z8Back_dZ2PdPiS_iiii_param_2,
	.param .u32 _Z8Back_dZ2PdPiS_iiii_param_3,
	.param .u32 _Z8Back_dZ2PdPiS_iiii_param_4,
	.param .u32 _Z8Back_dZ2PdPiS_iiii_param_5,
	.param .u32 _Z8Back_dZ2PdPiS_iiii_param_6
)
{
	.reg .pred 	%p<4>;
	.reg .b32 	%r<15>;
	.reg .b64 	%rd<14>;
	.reg .b64 	%fd<10>;

	ld.param.u64 	%rd1, [_Z8Back_dZ2PdPiS_iiii_param_0];
	ld.param.u64 	%rd2, [_Z8Back_dZ2PdPiS_iiii_param_1];
	ld.param.u64 	%rd3, [_Z8Back_dZ2PdPiS_iiii_param_2];
	ld.param.u32 	%r2, [_Z8Back_dZ2PdPiS_iiii_param_3];
	ld.param.u32 	%r3, [_Z8Back_dZ2PdPiS_iiii_param_4];
	ld.param.u32 	%r4, [_Z8Back_dZ2PdPiS_iiii_param_5];
	ld.param.u32 	%r5, [_Z8Back_dZ2PdPiS_iiii_param_6];
	mov.u32 	%r6, %tid.y;
	mov.u32 	%r7, %ctaid.y;
	mov.u32 	%r8, %ntid.y;
	mad.lo.s32 	%r9, %r7, %r8, %r6;
	mov.u32 	%r10, %tid.x;
	mov.u32 	%r11, %ctaid.x;
	mov.u32 	%r12, %ntid.x;
	mad.lo.s32 	%r1, %r11, %r12, %r10;
	setp.ge.s32 	%p1, %r9, %r4;
	setp.ge.s32 	%p2, %r1, %r5;
	or.pred  	%p3, %p1, %p2;
	@%p3 bra 	$L__BB2_2;
	cvta.to.global.u64 	%rd4, %rd1;
	cvta.to.global.u64 	%rd5, %rd2;
	cvta.to.global.u64 	%rd6, %rd3;
	mul.wide.s32 	%rd7, %r1, 8;
	add.s64 	%rd8, %rd4, %rd7;
	ld.global.f64 	%fd1, [%rd8];
	mul.wide.s32 	%rd9, %r1, 4;
	add.s64 	%rd10, %rd5, %rd9;
	ld.global.u32 	%r13, [%rd10];
	cvt.rn.f64.s32 	%fd2, %r13;
	sub.f64 	%fd3, %fd1, %fd2;
	cvt.rn.f64.s32 	%fd4, %r2;
	div.rn.f64 	%fd5, %fd3, %fd4;
	add.s64 	%rd11, %rd6, %rd7;
	st.global.f64 	[%rd11], %fd5;
	ld.global.u32 	%r14, [%rd10];
	cvt.rn.f64.s32 	%fd6, %r14;
	ld.global.f64 	%fd7, [%rd8];
	sub.f64 	%fd8, %fd6, %fd7;
	div.rn.f64 	%fd9, %fd8, %fd4;
	mul.wide.s32 	%rd12, %r3, 8;
	add.s64 	%rd13, %rd11, %rd12;
	st.global.f64 	[%rd13], %fd9;
$L__BB2_2:
	ret;

}
	// .globl	_Z7Back_dWPdS_S_iiii
.visible .entry _Z7Back_dWPdS_S_iiii(
	.param .u64 .ptr .align 1 _Z7Back_dWPdS_S_iiii_param_0,
	.param .u64 .ptr .align 1 _Z7Back_dWPdS_S_iiii_param_1,
	.param .u64 .ptr .align 1 _Z7Back_dWPdS_S_iiii_param_2,
	.param .u32 _Z7Back_dWPdS_S_iiii_param_3,
	.param .u32 _Z7Back_dWPdS_S_iiii_param_4,
	.param .u32 _Z7Back_dWPdS_S_iiii_param_5,
	.param .u32 _Z7Back_dWPdS_S_iiii_param_6
)
{
	.reg .pred 	%p<13>;
	.reg .b32 	%r<49>;
	.reg .b64 	%rd<43>;
	.reg .b64 	%fd<112>;

	ld.param.u64 	%rd11, [_Z7Back_dWPdS_S_iiii_param_0];
	ld.param.u64 	%rd12, [_Z7Back_dWPdS_S_iiii_param_1];
	ld.param.u64 	%rd10, [_Z7Back_dWPdS_S_iiii_param_2];
	ld.param.u32 	%r25, [_Z7Back_dWPdS_S_iiii_param_3];
	ld.param.u32 	%r26, [_Z7Back_dWPdS_S_iiii_param_4];
	ld.param.u32 	%r27, [_Z7Back_dWPdS_S_iiii_param_5];
	ld.param.u32 	%r28, [_Z7Back_dWPdS_S_iiii_param_6];
	cvta.to.global.u64 	%rd1, %rd11;
	cvta.to.global.u64 	%rd2, %rd12;
	mov.u32 	%r29, %tid.y;
	mov.u32 	%r30, %ctaid.y;
	mov.u32 	%r31, %ntid.y;
	mad.lo.s32 	%r1, %r30, %r31, %r29;
	mov.u32 	%r32, %tid.x;
	mov.u32 	%r33, %ctaid.x;
	mov.u32 	%r34, %ntid.x;
	mad.lo.s32 	%r2, %r33, %r34, %r32;
	setp.ge.s32 	%p1, %r1, %r27;
	setp.ge.s32 	%p2, %r2, %r28;
	or.pred  	%p3, %p1, %p2;
	@%p3 bra 	$L__BB3_15;
	setp.lt.s32 	%p4, %r25, 1;
	mov.f64 	%fd111, 0d0000000000000000;
	@%p4 bra 	$L__BB3_14;
	mul.lo.s32 	%r3, %r25, %r1;
	mul.lo.s32 	%r4, %r25, %r2;
	and.b32  	%r5, %r25, 15;
	setp.lt.u32 	%p5, %r25, 16;
	mov.b32 	%r45, 0;
	mov.f64 	%fd111, 0d0000000000000000;
	@%p5 bra 	$L__BB3_5;
	and.b32  	%r45, %r25, 2147483632;
	neg.s32 	%r43, %r45;
	mul.wide.u32 	%rd13, %r3, 8;
	add.s64 	%rd14, %rd13, %rd2;
	add.s64 	%rd41, %rd14, 64;
	add.s64 	%rd4, %rd1, 64;
	mov.f64 	%fd111, 0d0000000000000000;
	mov.u32 	%r42, %r4;
$L__BB3_4:
	.pragma "nounroll";
	mul.wide.s32 	%rd15, %r42, 8;
	add.s64 	%rd16, %rd4, %rd15;
	ld.global.f64 	%fd18, [%rd41+-64];
	ld.global.f64 	%fd19, [%rd16+-64];
	fma.rn.f64 	%fd20, %fd18, %fd19, %fd111;
	ld.global.f64 	%fd21, [%rd41+-56];
	ld.global.f64 	%fd22, [%rd16+-56];
	fma.rn.f64 	%fd23, %fd21, %fd22, %fd20;
	ld.global.f64 	%fd24, [%rd41+-48];
	ld.global.f64 	%fd25, [%rd16+-48];
	fma.rn.f64 	%fd26, %fd24, %fd25, %fd23;
	ld.global.f64 	%fd27, [%rd41+-40];
	ld.global.f64 	%fd28, [%rd16+-40];
	fma.rn.f64 	%fd29, %fd27, %fd28, %fd26;
	ld.global.f64 	%fd30, [%rd41+-32];
	ld.global.f64 	%fd31, [%rd16+-32];
	fma.rn.f64 	%fd32, %fd30, %fd31, %fd29;
	ld.global.f64 	%fd33, [%rd41+-24];
	ld.global.f64 	%fd34, [%rd16+-24];
	fma.rn.f64 	%fd35, %fd33, %fd34, %fd32;
	ld.global.f64 	%fd36, [%rd41+-16];
	ld.global.f64 	%fd37, [%rd16+-16];
	fma.rn.f64 	%fd38, %fd36, %fd37, %fd35;
	ld.global.f64 	%fd39, [%rd41+-8];
	ld.global.f64 	%fd40, [%rd16+-8];
	fma.rn.f64 	%fd41, %fd39, %fd40, %fd38;
	ld.global.f64 	%fd42, [%rd41];
	ld.global.f64 	%fd43, [%rd16];
	fma.rn.f64 	%fd44, %fd42, %fd43, %fd41;
	ld.global.f64 	%fd45, [%rd41+8];
	ld.global.f64 	%fd46, [%rd16+8];
	fma.rn.f64 	%fd47, %fd45, %fd46, %fd44;
	ld.global.f64 	%fd48, [%rd41+16];
	ld.global.f64 	%fd49, [%rd16+16];
	fma.rn.f64 	%fd50, %fd48, %fd49, %fd47;
	ld.global.f64 	%fd51, [%rd41+24];
	ld.global.f64 	%fd52, [%rd16+24];
	fma.rn.f64 	%fd53, %fd51, %fd52, %fd50;
	ld.global.f64 	%fd54, [%rd41+32];
	ld.global.f64 	%fd55, [%rd16+32];
	fma.rn.f64 	%fd56, %fd54, %fd55, %fd53;
	ld.global.f64 	%fd57, [%rd41+40];
	ld.global.f64 	%fd58, [%rd16+40];
	fma.rn.f64 	%fd59, %fd57, %fd58, %fd56;
	ld.global.f64 	%fd60, [%rd41+48];
	ld.global.f64 	%fd61, [%rd16+48];
	fma.rn.f64 	%fd62, %fd60, %fd61, %fd59;
	ld.global.f64 	%fd63, [%rd41+56];
	ld.global.f64 	%fd64, [%rd16+56];
	fma.rn.f64 	%fd111, %fd63, %fd64, %fd62;
	add.s32 	%r43, %r43, 16;
	add.s64 	%rd41, %rd41, 128;
	add.s32 	%r42, %r42, 16;
	setp.ne.s32 	%p6, %r43, 0;
	@%p6 bra 	$L__BB3_4;
$L__BB3_5:
	setp.eq.s32 	%p7, %r5, 0;
	@%p7 bra 	$L__BB3_14;
	and.b32  	%r13, %r25, 7;
	setp.lt.u32 	%p8, %r5, 8;
	@%p8 bra 	$L__BB3_8;
	add.s32 	%r36, %r45, %r3;
	mul.wide.u32 	%rd17, %r36, 8;
	add.s64 	%rd18, %rd2, %rd17;
	ld.global.f64 	%fd66, [%rd18];
	add.s32 	%r37, %r45, %r4;
	mul.wide.s32 	%rd19, %r37, 8;
	add.s64 	%rd20, %rd1, %rd19;
	ld.global.f64 	%fd67, [%rd20];
	fma.rn.f64 	%fd68, %fd66, %fd67, %fd111;
	cvt.u64.u32 	%rd21, %r3;
	cvt.u64.u32 	%rd22, %r45;
	add.s64 	%rd23, %rd22, %rd21;
	shl.b64 	%rd24, %rd23, 3;
	add.s64 	%rd25, %rd2, %rd24;
	ld.global.f64 	%fd69, [%rd25+8];
	ld.global.f64 	%fd70, [%rd20+8];
	fma.rn.f64 	%fd71, %fd69, %fd70, %fd68;
	ld.global.f64 	%fd72, [%rd25+16];
	ld.global.f64 	%fd73, [%rd20+16];
	fma.rn.f64 	%fd74, %fd72, %fd73, %fd71;
	ld.global.f64 	%fd75, [%rd25+24];
	ld.global.f64 	%fd76, [%rd20+24];
	fma.rn.f64 	%fd77, %fd75, %fd76, %fd74;
	ld.global.f64 	%fd78, [%rd25+32];
	ld.global.f64 	%fd79, [%rd20+32];
	fma.rn.f64 	%fd80, %fd78, %fd79, %fd77;
	ld.global.f64 	%fd81, [%rd25+40];
	ld.global.f64 	%fd82, [%rd20+40];
	fma.rn.f64 	%fd83, %fd81, %fd82, %fd80;
	ld.global.f64 	%fd84, [%rd25+48];
	ld.global.f64 	%fd85, [%rd20+48];
	fma.rn.f64 	%fd86, %fd84, %fd85, %fd83;
	ld.global.f64 	%fd87, [%rd25+56];
	ld.global.f64 	%fd88, [%rd20+56];
	fma.rn.f64 	%fd111, %fd87, %fd88, %fd86;
	add.s32 	%r45, %r45, 8;
$L__BB3_8:
	setp.eq.s32 	%p9, %r13, 0;
	@%p9 bra 	$L__BB3_14;
	and.b32  	%r16, %r25, 3;
	setp.lt.u32 	%p10, %r13, 4;
	@%p10 bra 	$L__BB3_11;
	add.s32 	%r38, %r45, %r3;
	mul.wide.u32 	%rd26, %r38, 8;
	add.s64 	%rd27, %rd2, %rd26;
	ld.global.f64 	%fd90, [%rd27];
	add.s32 	%r39, %r45, %r4;
	mul.wide.s32 	%rd28, %r39, 8;
	add.s64 	%rd29, %rd1, %rd28;
	ld.global.f64 	%fd91, [%rd29];
	fma.rn.f64 	%fd92, %fd90, %fd91, %fd111;
	cvt.u64.u32 	%rd30, %r3;
	cvt.u64.u32 	%rd31, %r45;
	add.s64 	%rd32, %rd31, %rd30;
	shl.b64 	%rd33, %rd32, 3;
	add.s64 	%rd34, %rd2, %rd33;
	ld.global.f64 	%fd93, [%rd34+8];
	ld.global.f64 	%fd94, [%rd29+8];
	fma.rn.f64 	%fd95, %fd93, %fd94, %fd92;
	ld.global.f64 	%fd96, [%rd34+16];
	ld.global.f64 	%fd97, [%rd29+16];
	fma.rn.f64 	%fd98, %fd96, %fd97, %fd95;
	ld.global.f64 	%fd99, [%rd34+24];
	ld.global.f64 	%fd100, [%rd29+24];
	fma.rn.f64 	%fd111, %fd99, %fd100, %fd98;
	add.s32 	%r45, %r45, 4;
$L__BB3_11:
	setp.eq.s32 	%p11, %r16, 0;
	@%p11 bra 	$L__BB3_14;
	add.s32 	%r48, %r45, %r4;
	add.s32 	%r40, %r45, %r3;
	mul.wide.u32 	%rd35, %r40, 8;
	add.s64 	%rd42, %rd2, %rd35;
	neg.s32 	%r47, %r16;
$L__BB3_13:
	.pragma "nounroll";
	mul.wide.s32 	%rd36, %r48, 8;
	add.s64 	%rd37, %rd1, %rd36;
	ld.global.f64 	%fd101, [%rd42];
	ld.global.f64 	%fd102, [%rd37];
	fma.rn.f64 	%fd111, %fd101, %fd102, %fd111;
	add.s32 	%r48, %r48, 1;
	add.s64 	%rd42, %rd42, 8;
	add.s32 	%r47, %r47, 1;
	setp.ne.s32 	%p12, %r47, 0;
	@%p12 bra 	$L__BB3_13;
$L__BB3_14:
	mad.lo.s32 	%r41, %r26, %r1, %r2;
	cvta.to.global.u64 	%rd38, %rd10;
	mul.wide.s32 	%rd39, %r41, 8;
	add.s64 	%rd40, %rd38, %rd39;
	st.global.f64 	[%rd40], %fd111;
$L__BB3_15:
	ret;

}
	// .globl	_Z8Back_dA1PdS_S_iiiii
.visible .entry _Z8Back_dA1PdS_S_iiiii(
	.param .u64 .ptr .align 1 _Z8Back_dA1PdS_S_iiiii_param_0,
	.param .u64 .ptr .align 1 _Z8Back_dA1PdS_S_iiiii_param_1,
	.param .u64 .ptr .align 1 _Z8Back_dA1PdS_S_iiiii_param_2,
	.param .u32 _Z8Back_dA1PdS_S_iiiii_param_3,
	.param .u32 _Z8Back_dA1PdS_S_iiiii_param_4,
	.param .u32 _Z8Back_dA1PdS_S_iiiii_param_5,
	.param .u32 _Z8Back_dA1PdS_S_iiiii_param_6,
	.param .u32 _Z8Back_dA1PdS_S_iiiii_param_7
)
{
	.reg .pred 	%p<13>;
	.reg .b32 	%r<46>;
	.reg .b64 	%rd<54>;
	.reg .b64 	%fd<68>;

	ld.param.u64 	%rd4, [_Z8Back_dA1PdS_S_iiiii_param_0];
	ld.param.u64 	%rd5, [_Z8Back_dA1PdS_S_iiiii_param_1];
	ld.param.u32 	%r20, [_Z8Back_dA1PdS_S_iiiii_param_3];
	ld.param.u32 	%r21, [_Z8Back_dA1PdS_S_iiiii_param_4];
	ld.param.u32 	%r22, [_Z8Back_dA1PdS_S_iiiii_param_5];
	ld.param.u32 	%r23, [_Z8Back_dA1PdS_S_iiiii_param_6];
	ld.param.u32 	%r24, [_Z8Back_dA1PdS_S_iiiii_param_7];
	cvta.to.global.u64 	%rd1, %rd5;
	cvta.to.global.u64 	%rd2, %rd4;
	mov.u32 	%r25, %tid.y;
	mov.u32 	%r26, %ctaid.y;
	mov.u32 	%r27, %ntid.y;
	mad.lo.s32 	%r1, %r26, %r27, %r25;
	mov.u32 	%r28, %tid.x;
	mov.u32 	%r29, %ctaid.x;
	mov.u32 	%r30, %ntid.x;
	mad.lo.s32 	%r2, %r29, %r30, %r28;
	setp.ge.s32 	%p1, %r1, %r23;
	setp.ge.s32 	%p2, %r2, %r24;
	or.pred  	%p3, %p1, %p2;
	@%p3 bra 	$L__BB4_14;
	setp.lt.s32 	%p4, %r22, 1;
	mov.f64 	%fd67, 0d0000000000000000;
	@%p4 bra 	$L__BB4_13;
	and.b32  	%r3, %r22, 7;
	setp.lt.u32 	%p5, %r22, 8;
	mov.b32 	%r44, 0;
	mov.f64 	%fd67, 0d0000000000000000;
	@%p5 bra 	$L__BB4_5;
	and.b32  	%r44, %r22, 2147483640;
	neg.s32 	%r42, %r44;
	shl.b32 	%r6, %r20, 3;
	shl.b32 	%r7, %r21, 3;
	mov.f64 	%fd67, 0d0000000000000000;
	mul.wide.s32 	%rd10, %r21, 8;
	mul.wide.s32 	%rd12, %r20, 8;
	mov.u32 	%r40, %r1;
	mov.u32 	%r41, %r2;
$L__BB4_4:
	.pragma "nounroll";
	mul.wide.s32 	%rd6, %r40, 8;
	add.s64 	%rd7, %rd2, %rd6;
	ld.global.f64 	%fd17, [%rd7];
	mul.wide.s32 	%rd8, %r41, 8;
	add.s64 	%rd9, %rd1, %rd8;
	ld.global.f64 	%fd18, [%rd9];
	fma.rn.f64 	%fd19, %fd17, %fd18, %fd67;
	add.s64 	%rd11, %rd7, %rd10;
	ld.global.f64 	%fd20, [%rd11];
	add.s64 	%rd13, %rd9, %rd12;
	ld.global.f64 	%fd21, [%rd13];
	fma.rn.f64 	%fd22, %fd20, %fd21, %fd19;
	add.s64 	%rd14, %rd11, %rd10;
	ld.global.f64 	%fd23, [%rd14];
	add.s64 	%rd15, %rd13, %rd12;
	ld.global.f64 	%fd24, [%rd15];
	fma.rn.f64 	%fd25, %fd23, %fd24, %fd22;
	add.s64 	%rd16, %rd14, %rd10;
	ld.global.f64 	%fd26, [%rd16];
	add.s64 	%rd17, %rd15, %rd12;
	ld.global.f64 	%fd27, [%rd17];
	fma.rn.f64 	%fd28, %fd26, %fd27, %fd25;
	add.s64 	%rd18, %rd16, %rd10;
	ld.global.f64 	%fd29, [%rd18];
	add.s64 	%rd19, %rd17, %rd12;
	ld.global.f64 	%fd30, [%rd19];
	fma.rn.f64 	%fd31, %fd29, %fd30, %fd28;
	add.s64 	%rd20, %rd18, %rd10;
	ld.global.f64 	%fd32, [%rd20];
	add.s64 	%rd21, %rd19, %rd12;
	ld.global.f64 	%fd33, [%rd21];
	fma.rn.f64 	%fd34, %fd32, %fd33, %fd31;
	add.s64 	%rd22, %rd20, %rd10;
	ld.global.f64 	%fd35, [%rd22];
	add.s64 	%rd23, %rd21, %rd12;
	ld.global.f64 	%fd36, [%rd23];
	fma.rn.f64 	%fd37, %fd35, %fd36, %fd34;
	add.s64 	%rd24, %rd22, %rd10;
	ld.global.f64 	%fd38, [%rd24];
	add.s64 	%rd25, %rd23, %rd12;
	ld.global.f64 	%fd39, [%rd25];
	fma.rn.f64 	%fd67, %fd38, %fd39, %fd37;
	add.s32 	%r42, %r42, 8;
	add.s32 	%r41, %r41, %r6;
	add.s32 	%r40, %r40, %r7;
	setp.ne.s32 	%p6, %r42, 0;
	@%p6 bra 	$L__BB4_4;
$L__BB4_5:
	setp.eq.s32 	%p7, %r3, 0;
	@%p7 bra 	$L__BB4_13;
	and.b32  	%r15, %r22, 3;
	setp.lt.u32 	%p8, %r3, 4;
	@%p8 bra 	$L__BB4_8;
	mad.lo.s32 	%r32, %r44, %r21, %r1;
	mul.wide.s32 	%rd26, %r32, 8;
	add.s64 	%rd27, %rd2, %rd26;
	ld.global.f64 	%fd41, [%rd27];
	mad.lo.s32 	%r33, %r44, %r20, %r2;
	mul.wide.s32 	%rd28, %r33, 8;
	add.s64 	%rd29, %rd1, %rd28;
	ld.global.f64 	%fd42, [%rd29];
	fma.rn.f64 	%fd43, %fd41, %fd42, %fd67;
	mul.wide.s32 	%rd30, %r21, 8;
	add.s64 	%rd31, %rd27, %rd30;
	ld.global.f64 	%fd44, [%rd31];
	mul.wide.s32 	%rd32, %r20, 8;
	add.s64 	%rd33, %rd29, %rd32;
	ld.global.f64 	%fd45, [%rd33];
	fma.rn.f64 	%fd46, %fd44, %fd45, %fd43;
	add.s64 	%rd34, %rd31, %rd30;
	ld.global.f64 	%fd47, [%rd34];
	add.s64 	%rd35, %rd33, %rd32;
	ld.global.f64 	%fd48, [%rd35];
	fma.rn.f64 	%fd49, %fd47, %fd48, %fd46;
	add.s64 	%rd36, %rd34, %rd30;
	ld.global.f64 	%fd50, [%rd36];
	add.s64 	%rd37, %rd35, %rd32;
	ld.global.f64 	%fd51, [%rd37];
	fma.rn.f64 	%fd67, %fd50, %fd51, %fd49;
	add.s32 	%r44, %r44, 4;
$L__BB4_8:
	setp.eq.s32 	%p9, %r15, 0;
	@%p9 bra 	$L__BB4_13;
	setp.eq.s32 	%p10, %r15, 1;
	@%p10 bra 	$L__BB4_11;
	mad.lo.s32 	%r34, %r44, %r21, %r1;
	mul.wide.s32 	%rd38, %r34, 8;
	add.s64 	%rd39, %rd2, %rd38;
	ld.global.f64 	%fd53, [%rd39];
	mad.lo.s32 	%r35, %r44, %r20, %r2;
	mul.wide.s32 	%rd40, %r35, 8;
	add.s64 	%rd41, %rd1, %rd40;
	ld.global.f64 	%fd54, [%rd41];
	fma.rn.f64 	%fd55, %fd53, %fd54, %fd67;
	mul.wide.s32 	%rd42, %r21, 8;
	add.s64 	%rd43, %rd39, %rd42;
	ld.global.f64 	%fd56, [%rd43];
	mul.wide.s32 	%rd44, %r20, 8;
	add.s64 	%rd45, %rd41, %rd44;
	ld.global.f64 	%fd57, [%rd45];
	fma.rn.f64 	%fd67, %fd56, %fd57, %fd55;
	add.s32 	%r44, %r44, 2;
$L__BB4_11:
	and.b32  	%r36, %r22, 1;
	setp.eq.b32 	%p11, %r36, 1;
	not.pred 	%p12, %p11;
	@%p12 bra 	$L__BB4_13;
	mad.lo.s32 	%r37, %r44, %r21, %r1;
	mul.wide.s32 	%rd46, %r37, 8;
	add.s64 	%rd47, %rd2, %rd46;
	ld.global.f64 	%fd58, [%rd47];
	mad.lo.s32 	%r38, %r44, %r20, %r2;
	mul.wide.s32 	%rd48, %r38, 8;
	add.s64 	%rd49, %rd1, %rd48;
	ld.global.f64 	%fd59, [%rd49];
	fma.rn.f64 	%fd67, %fd58, %fd59, %fd67;
$L__BB4_13:
	ld.param.u64 	%rd53, [_Z8Back_dA1PdS_S_iiiii_param_2];
	mad.lo.s32 	%r39, %r20, %r1, %r2;
	cvta.to.global.u64 	%rd50, %rd53;
	mul.wide.s32 	%rd51, %r39, 8;
	add.s64 	%rd52, %rd50, %rd51;
	st.global.f64 	[%rd52], %fd67;
$L__BB4_14:
	ret;

}
	// .globl	_Z8Back_dZ1PdS_S_S_iiii
.visible .entry _Z8Back_dZ1PdS_S_S_iiii(
	.param .u64 .ptr .align 1 _Z8Back_dZ1PdS_S_S_iiii_param_0,
	.param .u64 .ptr .align 1 _Z8Back_dZ1PdS_S_S_iiii_param_1,
	.param .u64 .ptr .align 1 _Z8Back_dZ1PdS_S_S_iiii_param_2,
	.param .u64 .ptr .align 1 _Z8Back_dZ1PdS_S_S_iiii_param_3,
	.param .u32 _Z8Back_dZ1PdS_S_S_iiii_param_4,
	.param .u32 _Z8Back_dZ1PdS_S_S_iiii_param_5,
	.param .u32 _Z8Back_dZ1PdS_S_S_iiii_param_6,
	.param .u32 _Z8Back_dZ1PdS_S_S_iiii_param_7
)
{
	.reg .pred 	%p<7>;
	.reg .b32 	%r<15>;
	.reg .b64 	%rd<21>;
	.reg .b64 	%fd<9>;

	ld.param.u64 	%rd5, [_Z8Back_dZ1PdS_S_S_iiii_param_0];
	ld.param.u64 	%rd3, [_Z8Back_dZ1PdS_S_S_iiii_param_1];
	ld.param.u64 	%rd4, [_Z8Back_dZ1PdS_S_S_iiii_param_2];
	ld.param.u64 	%rd6, [_Z8Back_dZ1PdS_S_S_iiii_param_3];
	ld.param.u32 	%r4, [_Z8Back_dZ1PdS_S_S_iiii_param_4];
	ld.param.u32 	%r5, [_Z8Back_dZ1PdS_S_S_iiii_param_5];
	ld.param.u32 	%r6, [_Z8Back_dZ1PdS_S_S_iiii_param_6];
	ld.param.u32 	%r7, [_Z8Back_dZ1PdS_S_S_iiii_param_7];
	cvta.to.global.u64 	%rd1, %rd6;
	cvta.to.global.u64 	%rd2, %rd5;
	mov.u32 	%r8, %tid.y;
	mov.u32 	%r9, %ctaid.y;
	mov.u32 	%r10, %ntid.y;
	mad.lo.s32 	%r1, %r9, %r10, %r8;
	mov.u32 	%r11, %tid.x;
	mov.u32 	%r12, %ctaid.x;
	mov.u32 	%r13, %ntid.x;
	mad.lo.s32 	%r2, %r12, %r13, %r11;
	setp.ge.s32 	%p1, %r1, %r6;
	setp.ge.s32 	%p2, %r2, %r7;
	or.pred  	%p3, %p1, %p2;
	@%p3 bra 	$L__BB5_7;
	setp.eq.s32 	%p4, %r5, 2;
	@%p4 bra 	$L__BB5_4;
	setp.ne.s32 	%p5, %r5, 1;
	@%p5 bra 	$L__BB5_7;
	mad.lo.s32 	%r14, %r4, %r1, %r2;
	mul.wide.s32 	%rd16, %r14, 8;
	add.s64 	%rd17, %rd2, %rd16;
	ld.global.f64 	%fd3, [%rd17];
	cvta.to.global.u64 	%rd18, %rd3;
	add.s64 	%rd19, %rd18, %rd16;
	ld.global.f64 	%fd4, [%rd19];
	mul.f64 	%fd5, %fd3, %fd4;
	mov.f64 	%fd6, 0d3FF0000000000000;
	sub.f64 	%fd7, %fd6, %fd4;
	mul.f64 	%fd8, %fd5, %fd7;
	add.s64 	%rd20, %rd1, %rd16;
	st.global.f64 	[%rd20], %fd8;
	bra.uni 	$L__BB5_7;
$L__BB5_4:
	mad.lo.s32 	%r3, %r4, %r1, %r2;
	cvta.to.global.u64 	%rd7, %rd4;
	mul.wide.s32 	%rd8, %r3, 8;
	add.s64 	%rd9, %rd7, %rd8;
	ld.global.f64 	%fd1, [%rd9];
	setp.geu.f64 	%p6, %fd1, 0d0000000000000000;
	@%p6 bra 	$L__BB5_6;
	add.s64 	%rd14, %rd1, %rd8;
	mov.b64 	%rd15, 0;
	st.global.u64 	[%rd14], %rd15;
	bra.uni 	$L__BB5_7;
$L__BB5_6:
	add.s64 	%rd11, %rd2, %rd8;
	ld.global.f64 	%fd2, [%rd11];
	add.s64 	%rd12, %rd1, %rd8;
	st.global.f64 	[%rd12], %fd2;
$L__BB5_7:
	ret;

}
	// .globl	_Z9update_WbPdS_idii
.visible .entry _Z9update_WbPdS_idii(
	.param .u64 .ptr .align 1 _Z9update_WbPdS_idii_param_0,
	.param .u64 .ptr .align 1 _Z9update_WbPdS_idii_param_1,
	.param .u32 _Z9update_WbPdS_idii_param_2,
	.param .f64 _Z9update_WbPdS_idii_param_3,
	.param .u32 _Z9update_WbPdS_idii_param_4,
	.param .u32 _Z9update_WbPdS_idii_param_5
)
{
	.reg .pred 	%p<4>;
	.reg .b32 	%r<13>;
	.reg .b64 	%rd<8>;
	.reg .b64 	%fd<6>;

	ld.param.u64 	%rd1, [_Z9update_WbPdS_idii_param_0];
	ld.param.u64 	%rd2, [_Z9update_WbPdS_idii_param_1];
	ld.param.u32 	%r3, [_Z9update_WbPdS_idii_param_2];
	ld.param.f64 	%fd1, [_Z9update_WbPdS_idii_param_3];
	ld.param.u32 	%r4, [_Z9update_WbPdS_idii_param_4];
	ld.param.u32 	%r5, [_Z9update_WbPdS_idii_param_5];
	mov.u32 	%r6, %tid.y;
	mov.u32 	%r7, %ctaid.y;
	mov.u32 	%r8, %ntid.y;
	mad.lo.s32 	%r1, %r7, %r8, %r6;
	mov.u32 	%r9, %tid.x;
	mov.u32 	%r10, %ctaid.x;
	mov.u32 	%r11, %ntid.x;
	mad.lo.s32 	%r2, %r10, %r11, %r9;
	setp.ge.s32 	%p1, %r1, %r4;
	setp.ge.s32 	%p2, %r2, %r5;
	or.pred  	%p3, %p1, %p2;
	@%p3 bra 	$L__BB6_2;
	cvta.to.global.u64 	%rd3, %rd2;
	cvta.to.global.u64 	%rd4, %rd1;
	mad.lo.s32 	%r12, %r3, %r1, %r2;
	mul.wide.s32 	%rd5, %r12, 8;
	add.s64 	%rd6, %rd3, %rd5;
	ld.global.f64 	%fd2, [%rd6];
	add.s64 	%rd7, %rd4, %rd5;
	ld.global.f64 	%fd3, [%rd7];
	mul.f64 	%fd4, %fd1, %fd3;
	sub.f64 	%fd5, %fd2, %fd4;
	st.global.f64 	[%rd6], %fd5;
$L__BB6_2:
	ret;

}


// ===== COMPILED SASS (sm_100) =====

	.target	sm_100

	.elftype	@"ET_EXEC"


//--------------------- .note.nv.tkinfo           --------------------------
	.section	.note.nv.tkinfo,"",@"SHT_NOTE"
	.sectionflags	@"SHF_NOTE_NV_TKINFO"
	.tkinfo
        /*0018*/ 	.word	0x00000002
        /*0030*/ 	.string	""
        /*0030*/ 	.string	"ptxas"
        /*0030*/ 	.string	"Cuda compilation tools, release 13.0, V13.0.88"
        /*0030*/ 	.string	"Build cuda_13.0.r13.0/compiler.36424714_0"
        /*0030*/ 	.string	"-arch sm_100 -m 64 "



//--------------------- .note.nv.cuinfo           --------------------------
	.section	.note.nv.cuinfo,"",@"SHT_NOTE"
	.sectionflags	@"SHF_NOTE_NV_CUINFO"
        /*0018*/ 	.short	0x0002
        /*001a*/ 	.short	0x0064
        /*001c*/ 	.short	0x0082
	.zero		2


//--------------------- .nv.info                  --------------------------
	.section	.nv.info,"",@"SHT_CUDA_INFO"
	.align	4


	//----- nvinfo : EIATTR_REGCOUNT
	.align		4
        /*0000*/ 	.byte	0x04, 0x2f
        /*0002*/ 	.short	(.L_1 - .L_0)
	.align		4
.L_0:
        /*0004*/ 	.word	index@(_Z11HiddenLayerPdS_S_S_S_iiiii)
        /*0008*/ 	.word	0x00000020


	//----- nvinfo : EIATTR_FRAME_SIZE
	.align		4
.L_1:
        /*000c*/ 	.byte	0x04, 0x11
        /*000e*/ 	.short	(.L_3 - .L_2)
	.align		4
.L_2:
        /*0010*/ 	.word	index@($__internal_1_$__cuda_sm20_dblrcp_rn_slowpath_v3)
        /*0014*/ 	.word	0x00000000


	//----- nvinfo : EIATTR_FRAME_SIZE
	.align		4
.L_3:
        /*0018*/ 	.byte	0x04, 0x11
        /*001a*/ 	.short	(.L_5 - .L_4)
	.align		4
.L_4:
        /*001c*/ 	.word	index@(_Z11HiddenLayerPdS_S_S_S_iiiii)
        /*0020*/ 	.word	0x00000000


	//----- nvinfo : EIATTR_REGCOUNT
	.align		4
.L_5:
        /*0024*/ 	.byte	0x04, 0x2f
        /*0026*/ 	.short	(.L_7 - .L_6)
	.align		4
.L_6:
        /*0028*/ 	.word	index@(_Z11OutputLayerPdS_S_S_iiii)
        /*002c*/ 	.word	0x00000020


	//----- nvinfo : EIATTR_FRAME_SIZE
	.align		4
.L_7:
        /*0030*/ 	.byte	0x04, 0x11
        /*0032*/ 	.short	(.L_9 - .L_8)
	.align		4
.L_8:
        /*0034*/ 	.word	index@(_Z11OutputLayerPdS_S_S_iiii)
        /*0038*/ 	.word	0x00000000


	//----- nvinfo : EIATTR_REGCOUNT
	.align		4
.L_9:
        /*003c*/ 	.byte	0x04, 0x2f
        /*003e*/ 	.short	(.L_11 - .L_10)
	.align		4
.L_10:
        /*0040*/ 	.word	index@(_Z8Back_dZ2PdPiS_iiii)
        /*0044*/ 	.word	0x0000001f


	//----- nvinfo : EIATTR_FRAME_SIZE
	.align		4
.L_11:
        /*0048*/ 	.byte	0x04, 0x11
        /*004a*/ 	.short	(.L_13 - .L_12)
	.align		4
.L_12:
        /*004c*/ 	.word	index@($__internal_0_$__cuda_sm20_div_rn_f64_full)
        /*0050*/ 	.word	0x00000000


	//----- nvinfo : EIATTR_FRAME_SIZE
	.align		4
.L_13:
        /*0054*/ 	.byte	0x04, 0x11
        /*0056*/ 	.short	(.L_15 - .L_14)
	.align		4
.L_14:
        /*0058*/ 	.word	index@(_Z8Back_dZ2PdPiS_iiii)
        /*005c*/ 	.word	0x00000000


	//----- nvinfo : EIATTR_REGCOUNT
	.align		4
.L_15:
        /*0060*/ 	.byte	0x04, 0x2f
        /*0062*/ 	.short	(.L_17 - .L_16)
	.align		4
.L_16:
        /*0064*/ 	.word	index@(_Z7Back_dWPdS_S_iiii)
        /*0068*/ 	.word	0x0000001f


	//----- nvinfo : EIATTR_FRAME_SIZE
	.align		4
.L_17:
        /*006c*/ 	.byte	0x04, 0x11
        /*006e*/ 	.short	(.L_19 - .L_18)
	.align		4
.L_18:
        /*0070*/ 	.word	index@(_Z7Back_dWPdS_S_iiii)
        /*0074*/ 	.word	0x00000000


	//----- nvinfo : EIATTR_REGCOUNT
	.align		4
.L_19:
        /*0078*/ 	.byte	0x04, 0x2f
        /*007a*/ 	.short	(.L_21 - .L_20)
	.align		4
.L_20:
        /*007c*/ 	.word	index@(_Z8Back_dA1PdS_S_iiiii)
        /*0080*/ 	.word	0x00000020


	//----- nvinfo : EIATTR_FRAME_SIZE
	.align		4
.L_21:
        /*0084*/ 	.byte	0x04, 0x11
        /*0086*/ 	.short	(.L_23 - .L_22)
	.align		4
.L_22:
        /*0088*/ 	.word	index@(_Z8Back_dA1PdS_S_iiiii)
        /*008c*/ 	.word	0x00000000


	//----- nvinfo : EIATTR_REGCOUNT
	.align		4
.L_23:
        /*0090*/ 	.byte	0x04, 0x2f
        /*0092*/ 	.short	(.L_25 - .L_24)
	.align		4
.L_24:
        /*0094*/ 	.word	index@(_Z8Back_dZ1PdS_S_S_iiii)
        /*0098*/ 	.word	0x00000010


	//----- nvinfo : EIATTR_FRAME_SIZE
	.align		4
.L_25:
        /*009c*/ 	.byte	0x04, 0x11
        /*009e*/ 	.short	(.L_27 - .L_26)
	.align		4
.L_26:
        /*00a0*/ 	.word	index@(_Z8Back_dZ1PdS_S_S_iiii)
        /*00a4*/ 	.word	0x00000000


	//----- nvinfo : EIATTR_REGCOUNT
	.align		4
.L_27:
        /*00a8*/ 	.byte	0x04, 0x2f
        /*00aa*/ 	.short	(.L_29 - .L_28)
	.align		4
.L_28:
        /*00ac*/ 	.word	index@(_Z9update_WbPdS_idii)
        /*00b0*/ 	.word	0x0000000a


	//----- nvinfo : EIATTR_FRAME_SIZE
	.align		4
.L_29:
        /*00b4*/ 	.byte	0x04, 0x11
        /*00b6*/ 	.short	(.L_31 - .L_30)
	.align		4
.L_30:
        /*00b8*/ 	.word	index@(_Z9update_WbPdS_idii)
        /*00bc*/ 	.word	0x00000000


	//----- nvinfo : EIATTR_MIN_STACK_SIZE
	.align		4
.L_31:
        /*00c0*/ 	.byte	0x04, 0x12
        /*00c2*/ 	.short	(.L_33 - .L_32)
	.align		4
.L_32:
        /*00c4*/ 	.word	index@(_Z9update_WbPdS_idii)
        /*00c8*/ 	.word	0x00000000


	//----- nvinfo : EIATTR_MIN_STACK_SIZE
	.align		4
.L_33:
        /*00cc*/ 	.byte	0x04, 0x12
        /*00ce*/ 	.short	(.L_35 - .L_34)
	.align		4
.L_34:
        /*00d0*/ 	.word	index@(_Z8Back_dZ1PdS_S_S_iiii)
        /*00d4*/ 	.word	0x00000000


	//----- nvinfo : EIATTR_MIN_STACK_SIZE
	.align		4
.L_35:
        /*00d8*/ 	.byte	0x04, 0x12
        /*00da*/ 	.short	(.L_37 - .L_36)
	.align		4
.L_36:
        /*00dc*/ 	.word	index@(_Z8Back_dA1PdS_S_iiiii)
        /*00e0*/ 	.word	0x00000000


	//----- nvinfo : EIATTR_MIN_STACK_SIZE
	.align		4
.L_37:
        /*00e4*/ 	.byte	0x04, 0x12
        /*00e6*/ 	.short	(.L_39 - .L_38)
	.align		4
.L_38:
        /*00e8*/ 	.word	index@(_Z7Back_dWPdS_S_iiii)
        /*00ec*/ 	.word	0x00000000


	//----- nvinfo : EIATTR_MIN_STACK_SIZE
	.align		4
.L_39:
        /*00f0*/ 	.byte	0x04, 0x12
        /*00f2*/ 	.short	(.L_41 - .L_40)
	.align		4
.L_40:
        /*00f4*/ 	.word	index@(_Z8Back_dZ2PdPiS_iiii)
        /*00f8*/ 	.word	0x00000000


	//----- nvinfo : EIATTR_MIN_STACK_SIZE
	.align		4
.L_41:
        /*00fc*/ 	.byte	0x04, 0x12
        /*00fe*/ 	.short	(.L_43 - .L_42)
	.align		4
.L_42:
        /*0100*/ 	.word	index@(_Z11OutputLayerPdS_S_S_iiii)
        /*0104*/ 	.word	0x00000000


	//----- nvinfo : EIATTR_MIN_STACK_SIZE
	.align		4
.L_43:
        /*0108*/ 	.byte	0x04, 0x12
        /*010a*/ 	.short	(.L_45 - .L_44)
	.align		4
.L_44:
        /*010c*/ 	.word	index@(_Z11HiddenLayerPdS_S_S_S_iiiii)
        /*0110*/ 	.word	0x00000000
.L_45:


//--------------------- .nv.compat                --------------------------
	.section	.nv.compat,"",@"SHT_CUDA_COMPAT_INFO"
	.align	4
        /*0000*/ 	.byte	0x02, 0x09, 0x00, 0x00, 0x02, 0x02, 0x01, 0x00, 0x02, 0x05, 0x05, 0x00, 0x03, 0x07, 0x01, 0x01
        /*0010*/ 	.byte	0x02, 0x03, 0x00, 0x00, 0x02, 0x06, 0x01, 0x00, 0x04, 0x0b, 0x08, 0x00, 0x01, 0x00, 0x00, 0x00
        /*0020*/ 	.byte	0x00, 0x00, 0x00, 0x00


//--------------------- .nv.info._Z9update_WbPdS_idii --------------------------
	.section	.nv.info._Z9update_WbPdS_idii,"",@"SHT_CUDA_INFO"
	.sectionflags	@""
	.align	4


	//----- nvinfo : EIATTR_CUDA_API_VERSION
	.align		4
        /*0000*/ 	.byte	0x04, 0x37
        /*0002*/ 	.short	(.L_47 - .L_46)
.L_46:
        /*0004*/ 	.word	0x00000082


	//----- nvinfo : EIATTR_KPARAM_INFO
	.align		4
.L_47:
        /*0008*/ 	.byte	0x04, 0x17
        /*000a*/ 	.short	(.L_49 - .L_48)
.L_48:
        /*000c*/ 	.word	0x00000000
        /*0010*/ 	.short	0x0005
        /*0012*/ 	.short	0x0024
        /*0014*/ 	.byte	0x00, 0xf0, 0x11, 0x00


	//----- nvinfo : EIATTR_KPARAM_INFO
	.align		4
.L_49:
        /*0018*/ 	.byte	0x04, 0x17
        /*001a*/ 	.short	(.L_51 - .L_50)
.L_50:
        /*001c*/ 	.word	0x00000000
        /*0020*/ 	.short	0x0004
        /*0022*/ 	.short	0x0020
        /*0024*/ 	.byte	0x00, 0xf0, 0x11, 0x00


	//----- nvinfo : EIATTR_KPARAM_INFO
	.align		4
.L_51:
        /*0028*/ 	.byte	0x04, 0x17
        /*002a*/ 	.short	(.L_53 - .L_52)
.L_52:
        /*002c*/ 	.word	0x00000000
        /*0030*/ 	.short	0x0003
        /*0032*/ 	.short	0x0018
        /*0034*/ 	.byte	0x00, 0xf0, 0x21, 0x00


	//----- nvinfo : EIATTR_KPARAM_INFO
	.align		4
.L_53:
        /*0038*/ 	.byte	0x04, 0x17
        /*003a*/ 	.short	(.L_55 - .L_54)
.L_54:
        /*003c*/ 	.word	0x00000000
        /*0040*/ 	.short	0x0002
        /*0042*/ 	.short	0x0010
        /*0044*/ 	.byte	0x00, 0xf0, 0x11, 0x00


	//----- nvinfo : EIATTR_KPARAM_INFO
	.align		4
.L_55:
        /*0048*/ 	.byte	0x04, 0x17
        /*004a*/ 	.short	(.L_57 - .L_56)
.L_56:
        /*004c*/ 	.word	0x00000000
        /*0050*/ 	.short	0x0001
        /*0052*/ 	.short	0x0008
        /*0054*/ 	.byte	0x00, 0xf5, 0x21, 0x00


	//----- nvinfo : EIATTR_KPARAM_INFO
	.align		4
.L_57:
        /*0058*/ 	.byte	0x04, 0x17
        /*005a*/ 	.short	(.L_59 - .L_58)
.L_58:
        /*005c*/ 	.word	0x00000000
        /*0060*/ 	.short	0x0000
        /*0062*/ 	.short	0x0000
        /*0064*/ 	.byte	0x00, 0xf5, 0x21, 0x00


	//----- nvinfo : EIATTR_SPARSE_MMA_MASK
	.align		4
.L_59:
        /*0068*/ 	.byte	0x03, 0x50
        /*006a*/ 	.short	0x0000


	//----- nvinfo : EIATTR_MAXREG_COUNT
	.align		4
        /*006c*/ 	.byte	0x03, 0x1b
        /*006e*/ 	.short	0x00ff


	//----- nvinfo : EIATTR_MERCURY_ISA_VERSION
	.align		4
        /*0070*/ 	.byte	0x03, 0x5f
        /*0072*/ 	.short	0x0101


	//----- nvinfo : EIATTR_VRC_CTA_INIT_COUNT
	.align		4
        /*0074*/ 	.byte	0x02, 0x4a
	.zero		1
	.zero		1


	//----- nvinfo : EIATTR_EXIT_INSTR_OFFSETS
	.align		4
        /*0078*/ 	.byte	0x04, 0x1c
        /*007a*/ 	.short	(.L_61 - .L_60)


	//   ....[0]....
.L_60:
        /*007c*/ 	.word	0x000000c0


	//   ....[1]....
        /*0080*/ 	.word	0x00000190


	//----- nvinfo : EIATTR_CBANK_PARAM_SIZE
	.align		4
.L_61:
        /*0084*/ 	.byte	0x03, 0x19
        /*0086*/ 	.short	0x0028


	//----- nvinfo : EIATTR_PARAM_CBANK
	.align		4
        /*0088*/ 	.byte	0x04, 0x0a
        /*008a*/ 	.short	(.L_63 - .L_62)
	.align		4
.L_62:
        /*008c*/ 	.word	index@(.nv.constant0._Z9update_WbPdS_idii)
        /*0090*/ 	.short	0x0380
        /*0092*/ 	.short	0x0028


	//----- nvinfo : EIATTR_SW_WAR
	.align		4
.L_63:
        /*0094*/ 	.byte	0x04, 0x36
        /*0096*/ 	.short	(.L_65 - .L_64)
.L_64:
        /*0098*/ 	.word	0x00000008
.L_65:


//--------------------- .nv.info._Z8Back_dZ1PdS_S_S_iiii --------------------------
	.section	.nv.info._Z8Back_dZ1PdS_S_S_iiii,"",@"SHT_CUDA_INFO"
	.sectionflags	@""
	.align	4


	//----- nvinfo : EIATTR_CUDA_API_VERSION
	.align		4
        /*0000*/ 	.byte	0x04, 0x37
        /*0002*/ 	.short	(.L_67 - .L_66)
.L_66:
        /*0004*/ 	.word	0x00000082


	//----- nvinfo : EIATTR_KPARAM_INFO
	.align		4
.L_67:
        /*0008*/ 	.byte	0x04, 0x17
        /*000a*/ 	.short	(.L_69 - .L_68)
.L_68:
        /*000c*/ 	.word	0x00000000
        /*0010*/ 	.short	0x0007
        /*0012*/ 	.short	0x002c
        /*0014*/ 	.byte	0x00, 0xf0, 0x11, 0x00


	//----- nvinfo : EIATTR_KPARAM_INFO
	.align		4
.L_69:
        /*0018*/ 	.byte	0x04, 0x17
        /*001a*/ 	.short	(.L_71 - .L_70)
.L_70:
        /*001c*/ 	.word	0x00000000
        /*0020*/ 	.short	0x0006
        /*0022*/ 	.short	0x0028
        /*0024*/ 	.byte	0x00, 0xf0, 0x11, 0x00


	//----- nvinfo : EIATTR_KPARAM_INFO
	.align		4
.L_71:
        /*0028*/ 	.byte	0x04, 0x17
        /*002a*/ 	.short	(.L_73 - .L_72)
.L_72:
        /*002c*/ 	.word	0x00000000
        /*0030*/ 	.short	0x0005
        /*0032*/ 	.short	0x0024
        /*0034*/ 	.byte	0x00, 0xf0, 0x11, 0x00


	//----- nvinfo : EIATTR_KPARAM_INFO
	.align		4
.L_73:
        /*0038*/ 	.byte	0x04, 0x17
        /*003a*/ 	.short	(.L_75 - .L_74)
.L_74:
        /*003c*/ 	.word	0x00000000
        /*0040*/ 	.short	0x0004
        /*0042*/ 	.short	0x0020
        /*0044*/ 	.byte	0x00, 0xf0, 0x11, 0x00


	//----- nvinfo : EIATTR_KPARAM_INFO
	.align		4
.L_75:
        /*0048*/ 	.byte	0x04, 0x17
        /*004a*/ 	.short	(.L_77 - .L_76)
.L_76:
        /*004c*/ 	.word	0x00000000
        /*0050*/ 	.short	0x0003
        /*0052*/ 	.short	0x0018
        /*0054*/ 	.byte	0x00, 0xf5, 0x21, 0x00


	//----- nvinfo : EIATTR_KPARAM_INFO
	.align		4
.L_77:
        /*0058*/ 	.byte	0x04, 0x17
        /*005a*/ 	.short	(.L_79 - .L_78)
.L_78:
        /*005c*/ 	.word	0x00000000
        /*0060*/ 	.short	0x0002
        /*0062*/ 	.short	0x0010
        /*0064*/ 	.byte	0x00, 0xf5, 0x21, 0x00


	//----- nvinfo : EIATTR_KPARAM_INFO
	.align		4
.L_79:
        /*0068*/ 	.byte	0x04, 0x17
        /*006a*/ 	.short	(.L_81 - .L_80)
.L_80:
        /*006c*/ 	.word	0x00000000
        /*0070*/ 	.short	0x0001
        /*0072*/ 	.short	0x0008
        /*0074*/ 	.byte	0x00, 0xf5, 0x21, 0x00


	//----- nvinfo : EIATTR_KPARAM_INFO
	.align		4
.L_81:
        /*0078*/ 	.byte	0x04, 0x17
        /*007a*/ 	.short	(.L_83 - .L_82)
.L_82:
        /*007c*/ 	.word	0x00000000
        /*0080*/ 	.short	0x0000
        /*0082*/ 	.short	0x0000
        /*0084*/ 	.byte	0x00, 0xf5, 0x21, 0x00


	//----- nvinfo : EIATTR_SPARSE_MMA_MASK
	.align		4
.L_83:
        /*0088*/ 	.byte	0x03, 0x50
        /*008a*/ 	.short	0x0000


	//----- nvinfo : EIATTR_MAXREG_COUNT
	.align		4
        /*008c*/ 	.byte	0x03, 0x1b
        /*008e*/ 	.short	0x00ff


	//----- nvinfo : EIATTR_MERCURY_ISA_VERSION
	.align		4
        /*0090*/ 	.byte	0x03, 0x5f
        /*0092*/ 	.short	0x0101


	//----- nvinfo : EIATTR_VRC_CTA_INIT_COUNT
	.align		4
        /*0094*/ 	.byte	0x02, 0x4a
	.zero		1
	.zero		1


	//----- nvinfo : EIATTR_EXIT_INSTR_OFFSETS
	.align		4
        /*0098*/ 	.byte	0x04, 0x1c
        /*009a*/ 	.short	(.L_85 - .L_84)


	//   ....[0]....
.L_84:
        /*009c*/ 	.word	0x000000c0


	//   ....[1]....
        /*00a0*/ 	.word	0x00000120


	//   ....[2]....
        /*00a4*/ 	.word	0x00000210


	//   ....[3]....
        /*00a8*/ 	.word	0x000002b0


	//   ....[4]....
        /*00ac*/ 	.word	0x00000320


	//----- nvinfo : EIATTR_CBANK_PARAM_SIZE
	.align		4
.L_85:
        /*00b0*/ 	.byte	0x03, 0x19
        /*00b2*/ 	.short	0x0030


	//----- nvinfo : EIATTR_PARAM_CBANK
	.align		4
        /*00b4*/ 	.byte	0x04, 0x0a
        /*00b6*/ 	.short	(.L_87 - .L_86)
	.align		4
.L_86:
        /*00b8*/ 	.word	index@(.nv.constant0._Z8Back_dZ1PdS_S_S_iiii)
        /*00bc*/ 	.short	0x0380
        /*00be*/ 	.short	0x0030


	//----- nvinfo : EIATTR_SW_WAR
	.align		4
.L_87:
        /*00c0*/ 	.byte	0x04, 0x36
        /*00c2*/ 	.short	(.L_89 - .L_88)
.L_88:
        /*00c4*/ 	.word	0x00000008
.L_89:


//--------------------- .nv.info._Z8Back_dA1PdS_S_iiiii --------------------------
	.section	.nv.info._Z8Back_dA1PdS_S_iiiii,"",@"SHT_CUDA_INFO"
	.sectionflags	@""
	.align	4


	//----- nvinfo : EIATTR_CUDA_API_VERSION
	.align		4
        /*0000*/ 	.byte	0x04, 0x37
        /*0002*/ 	.short	(.L_91 - .L_90)
.L_90:
        /*0004*/ 	.word	0x00000082


	//----- nvinfo : EIATTR_KPARAM_INFO
	.align		4
.L_91:
        /*0008*/ 	.byte	0x04, 0x17
        /*000a*/ 	.short	(.L_93 - .L_92)
.L_92:
        /*000c*/ 	.word	0x00000000
        /*0010*/ 	.short	0x0007
        /*0012*/ 	.short	0x0028
        /*0014*/ 	.byte	0x00, 0xf0, 0x11, 0x00


	//----- nvinfo : EIATTR_KPARAM_INFO
	.align		4
.L_93:
        /*0018*/ 	.byte	0x04, 0x17
        /*001a*/ 	.short	(.L_95 - .L_94)
.L_94:
        /*001c*/ 	.word	0x00000000
        /*0020*/ 	.short	0x0006
        /*0022*/ 	.short	0x0024
        /*0024*/ 	.byte	0x00, 0xf0, 0x11, 0x00


	//----- nvinfo : EIATTR_KPARAM_INFO
	.align		4
.L_95:
        /*0028*/ 	.byte	0x04, 0x17
        /*002a*/ 	.short	(.L_97 - .L_96)
.L_96:
        /*002c*/ 	.word	0x00000000
        /*0030*/ 	.short	0x0005
        /*0032*/ 	.short	0x0020
        /*0034*/ 	.byte	0x00, 0xf0, 0x11, 0x00


	//----- nvinfo : EIATTR_KPARAM_INFO
	.align		4
.L_97:
        /*0038*/ 	.byte	0x04, 0x17
        /*003a*/ 	.short	(.L_99 - .L_98)
.L_98:
        /*003c*/ 	.word	0x00000000
        /*0040*/ 	.short	0x0004
        /*0042*/ 	.short	0x001c
        /*0044*/ 	.byte	0x00, 0xf0, 0x11, 0x00


	//----- nvinfo : EIATTR_KPARAM_INFO
	.align		4
.L_99:
        /*0048*/ 	.byte	0x04, 0x17
        /*004a*/ 	.short	(.L_101 - .L_100)
.L_100:
        /*004c*/ 	.word	0x00000000
        /*0050*/ 	.short	0x0003
        /*0052*/ 	.short	0x0018
        /*0054*/ 	.byte	0x00, 0xf0, 0x11, 0x00


	//----- nvinfo : EIATTR_KPARAM_INFO
	.align		4
.L_101:
        /*0058*/ 	.byte	0x04, 0x17
        /*005a*/ 	.short	(.L_103 - .L_102)
.L_102:
        /*005c*/ 	.word	0x00000000
        /*0060*/ 	.short	0x0002
        /*0062*/ 	.short	0x0010
        /*0064*/ 	.byte	0x00, 0xf5, 0x21, 0x00


	//----- nvinfo : EIATTR_KPARAM_INFO
	.align		4
.L_103:
        /*0068*/ 	.byte	0x04, 0x17
        /*006a*/ 	.short	(.L_105 - .L_104)
.L_104:
        /*006c*/ 	.word	0x00000000
        /*0070*/ 	.short	0x0001
        /*0072*/ 	.short	0x0008
        /*0074*/ 	.byte	0x00, 0xf5, 0x21, 0x00


	//----- nvinfo : EIATTR_KPARAM_INFO
	.align		4
.L_105:
        /*0078*/ 	.byte	0x04, 0x17
        /*007a*/ 	.short	(.L_107 - .L_106)
.L_106:
        /*007c*/ 	.word	0x00000000
        /*0080*/ 	.short	0x0000
        /*0082*/ 	.short	0x0000
        /*0084*/ 	.byte	0x00, 0xf5, 0x21, 0x00


	//----- nvinfo : EIATTR_SPARSE_MMA_MASK
	.align		4
.L_107:
        /*0088*/ 	.byte	0x03, 0x50
        /*008a*/ 	.short	0x0000


	//----- nvinfo : EIATTR_MAXREG_COUNT
	.align		4
        /*008c*/ 	.byte	0x03, 0x1b
        /*008e*/ 	.short	0x00ff


	//----- nvinfo : EIATTR_MERCURY_ISA_VERSION
	.align		4
        /*0090*/ 	.byte	0x03, 0x5f
        /*0092*/ 	.short	0x0101


	//----- nvinfo : EIATTR_VRC_CTA_INIT_COUNT
	.align		4
        /*0094*/ 	.byte	0x02, 0x4a
	.zero		1
	.zero		1


	//----- nvinfo : EIATTR_EXIT_INSTR_OFFSETS
	.align		4
        /*0098*/ 	.byte	0x04, 0x1c
        /*009a*/ 	.short	(.L_109 - .L_108)


	//   ....[0]....
.L_108:
        /*009c*/ 	.word	0x000000d0


	//   ....[1]....
        /*00a0*/ 	.word	0x00000900


	//----- nvinfo : EIATTR_CBANK_PARAM_SIZE
	.align		4
.L_109:
        /*00a4*/ 	.byte	0x03, 0x19
        /*00a6*/ 	.short	0x002c


	//----- nvinfo : EIATTR_PARAM_CBANK
	.align		4
        /*00a8*/ 	.byte	0x04, 0x0a
        /*00aa*/ 	.short	(.L_111 - .L_110)
	.align		4
.L_110:
        /*00ac*/ 	.word	index@(.nv.constant0._Z8Back_dA1PdS_S_iiiii)
        /*00b0*/ 	.short	0x0380
        /*00b2*/ 	.short	0x002c


	//----- nvinfo : EIATTR_SW_WAR
	.align		4
.L_111:
        /*00b4*/ 	.byte	0x04, 0x36
        /*00b6*/ 	.short	(.L_113 - .L_112)
.L_112:
        /*00b8*/ 	.word	0x00000008
.L_113:


//--------------------- .nv.info._Z7Back_dWPdS_S_iiii --------------------------
	.section	.nv.info._Z7Back_dWPdS_S_iiii,"",@"SHT_CUDA_INFO"
	.sectionflags	@""
	.align	4


	//----- nvinfo : EIATTR_CUDA_API_VERSION
	.align		4
        /*0000*/ 	.byte	0x04, 0x37
        /*0002*/ 	.short	(.L_115 - .L_114)
.L_114:
        /*0004*/ 	.word	0x00000082


	//----- nvinfo : EIATTR_KPARAM_INFO
	.align		4
.L_115:
        /*0008*/ 	.byte	0x04, 0x17
        /*000a*/ 	.short	(.L_117 - .L_116)
.L_116:
        /*000c*/ 	.word	0x00000000
        /*0010*/ 	.short	0x0006
        /*0012*/ 	.short	0x0024
        /*0014*/ 	.byte	0x00, 0xf0, 0x11, 0x00


	//----- nvinfo : EIATTR_KPARAM_INFO
	.align		4
.L_117:
        /*0018*/ 	.byte	0x04, 0x17
        /*001a*/ 	.short	(.L_119 - .L_118)
.L_118:
        /*001c*/ 	.word	0x00000000
        /*0020*/ 	.short	0x0005
        /*0022*/ 	.short	0x0020
        /*0024*/ 	.byte	0x00, 0xf0, 0x11, 0x00


	//----- nvinfo : EIATTR_KPARAM_INFO
	.align		4
.L_119:
        /*0028*/ 	.byte	0x04, 0x17
        /*002a*/ 	.short	(.L_121 - .L_120)
.L_120:
        /*002c*/ 	.word	0x00000000
        /*0030*/ 	.short	0x0004
        /*0032*/ 	.short	0x001c
        /*0034*/ 	.byte	0x00, 0xf0, 0x11, 0x00


	//----- nvinfo : EIATTR_KPARAM_INFO
	.align		4
.L_121:
        /*0038*/ 	.byte	0x04, 0x17
        /*003a*/ 	.short	(.L_123 - .L_122)
.L_122:
        /*003c*/ 	.word	0x00000000
        /*0040*/ 	.short	0x0003
        /*0042*/ 	.short	0x0018
        /*0044*/ 	.byte	0x00, 0xf0, 0x11, 0x00


	//----- nvinfo : EIATTR_KPARAM_INFO
	.align		4
.L_123:
        /*0048*/ 	.byte	0x04, 0x17
        /*004a*/ 	.short	(.L_125 - .L_124)
.L_124:
        /*004c*/ 	.word	0x00000000
        /*0050*/ 	.short	0x0002
        /*0052*/ 	.short	0x0010
        /*0054*/ 	.byte	0x00, 0xf5, 0x21, 0x00


	//----- nvinfo : EIATTR_KPARAM_INFO
	.align		4
.L_125:
        /*0058*/ 	.byte	0x04, 0x17
        /*005a*/ 	.short	(.L_127 - .L_126)
.L_126:
        /*005c*/ 	.word	0x00000000
        /*0060*/ 	.short	0x0001
        /*0062*/ 	.short	0x0008
        /*0064*/ 	.byte	0x00, 0xf5, 0x21, 0x00


	//----- nvinfo : EIATTR_KPARAM_INFO
	.align		4
.L_127:
        /*0068*/ 	.byte	0x04, 0x17
        /*006a*/ 	.short	(.L_129 - .L_128)
.L_128:
        /*006c*/ 	.word	0x00000000
        /*0070*/ 	.short	0x0000
        /*0072*/ 	.short	0x0000
        /*0074*/ 	.byte	0x00, 0xf5, 0x21, 0x00


	//----- nvinfo : EIATTR_SPARSE_MMA_MASK
	.align		4
.L_129:
        /*0078*/ 	.byte	0x03, 0x50
        /*007a*/ 	.short	0x0000


	//----- nvinfo : EIATTR_MAXREG_COUNT
	.align		4
        /*007c*/ 	.byte	0x03, 0x1b
        /*007e*/ 	.short	0x00ff


	//----- nvinfo : EIATTR_MERCURY_ISA_VERSION
	.align		4
        /*0080*/ 	.byte	0x03, 0x5f
        /*0082*/ 	.short	0x0101


	//----- nvinfo : EIATTR_VRC_CTA_INIT_COUNT
	.align		4
        /*0084*/ 	.byte	0x02, 0x4a
	.zero		1
	.zero		1


	//----- nvinfo : EIATTR_EXIT_INSTR_OFFSETS
	.align		4
        /*0088*/ 	.byte	0x04, 0x1c
        /*008a*/ 	.short	(.L_131 - .L_130)


	//   ....[0]....
.L_130:
        /*008c*/ 	.word	0x000000c0


	//   ....[1]....
        /*0090*/ 	.word	0x00000c00


	//----- nvinfo : EIATTR_CBANK_PARAM_SIZE
	.align		4
.L_131:
        /*0094*/ 	.byte	0x03, 0x19
        /*0096*/ 	.short	0x0028


	//----- nvinfo : EIATTR_PARAM_CBANK
	.align		4
        /*0098*/ 	.byte	0x04, 0x0a
        /*009a*/ 	.short	(.L_133 - .L_132)
	.align		4
.L_132:
        /*009c*/ 	.word	index@(.nv.constant0._Z7Back_dWPdS_S_iiii)
        /*00a0*/ 	.short	0x0380
        /*00a2*/ 	.short	0x0028


	//----- nvinfo : EIATTR_SW_WAR
	.align		4
.L_133:
        /*00a4*/ 	.byte	0x04, 0x36
        /*00a6*/ 	.short	(.L_135 - .L_134)
.L_134:
        /*00a8*/ 	.word	0x00000008
.L_135:


//--------------------- .nv.info._Z8Back_dZ2PdPiS_iiii --------------------------
	.section	.nv.info._Z8Back_dZ2PdPiS_iiii,"",@"SHT_CUDA_INFO"
	.sectionflags	@""
	.align	4


	//----- nvinfo : EIATTR_CUDA_API_VERSION
	.align		4
        /*0000*/ 	.byte	0x04, 0x37
        /*0002*/ 	.short	(.L_137 - .L_136)
.L_136:
        /*0004*/ 	.word	0x00000082


	//----- nvinfo : EIATTR_KPARAM_INFO
	.align		4
.L_137:
        /*0008*/ 	.byte	0x04, 0x17
        /*000a*/ 	.short	(.L_139 - .L_138)
.L_138:
        /*000c*/ 	.word	0x00000000
        /*0010*/ 	.short	0x0006
        /*0012*/ 	.short	0x0024
        /*0014*/ 	.byte	0x00, 0xf0, 0x11, 0x00


	//----- nvinfo : EIATTR_KPARAM_INFO
	.align		4
.L_139:
        /*0018*/ 	.byte	0x04, 0x17
        /*001a*/ 	.short	(.L_141 - .L_140)
.L_140:
        /*001c*/ 	.word	0x00000000
        /*0020*/ 	.short	0x0005
        /*0022*/ 	.short	0x0020
        /*0024*/ 	.byte	0x00, 0xf0, 0x11, 0x00


	//----- nvinfo : EIATTR_KPARAM_INFO
	.align		4
.L_141:
        /*0028*/ 	.byte	0x04, 0x17
        /*002a*/ 	.short	(.L_143 - .L_142)
.L_142:
        /*002c*/ 	.word	0x00000000
        /*0030*/ 	.short	0x0004
        /*0032*/ 	.short	0x001c
        /*0034*/ 	.byte	0x00, 0xf0, 0x11, 0x00


	//----- nvinfo : EIATTR_KPARAM_INFO
	.align		4
.L_143:
        /*0038*/ 	.byte	0x04, 0x17
        /*003a*/ 	.short	(.L_145 - .L_144)
.L_144:
        /*003c*/ 	.word	0x00000000
        /*0040*/ 	.short	0x0003
        /*0042*/ 	.short	0x0018
        /*0044*/ 	.byte	0x00, 0xf0, 0x11, 0x00


	//----- nvinfo : EIATTR_KPARAM_INFO
	.align		4
.L_145:
        /*0048*/ 	.byte	0x04, 0x17
        /*004a*/ 	.short	(.L_147 - .L_146)
.L_146:
        /*004c*/ 	.word	0x00000000
        /*0050*/ 	.short	0x0002
        /*0052*/ 	.short	0x0010
        /*0054*/ 	.byte	0x00, 0xf5, 0x21, 0x00


	//----- nvinfo : EIATTR_KPARAM_INFO
	.align		4
.L_147:
        /*0058*/ 	.byte	0x04, 0x17
        /*005a*/ 	.short	(.L_149 - .L_148)
.L_148:
        /*005c*/ 	.word	0x00000000
        /*0060*/ 	.short	0x0001
        /*0062*/ 	.short	0x0008
        /*0064*/ 	.byte	0x00, 0xf5, 0x21, 0x00


	//----- nvinfo : EIATTR_KPARAM_INFO
	.align		4
.L_149:
        /*0068*/ 	.byte	0x04, 0x17
        /*006a*/ 	.short	(.L_151 - .L_150)
.L_150:
        /*006c*/ 	.word	0x00000000
        /*0070*/ 	.short	0x0000
        /*0072*/ 	.short	0x0000
        /*0074*/ 	.byte	0x00, 0xf5, 0x21, 0x00


	//----- nvinfo : EIATTR_SPARSE_MMA_MASK
	.align		4
.L_151:
        /*0078*/ 	.byte	0x03, 0x50
        /*007a*/ 	.short	0x0000


	//----- nvinfo : EIATTR_MAXREG_COUNT
	.align		4
        /*007c*/ 	.byte	0x03, 0x1b
        /*007e*/ 	.short	0x00ff


	//----- nvinfo : EIATTR_MERCURY_ISA_VERSION
	.align		4
        /*0080*/ 	.byte	0x03, 0x5f
        /*0082*/ 	.short	0x0101


	//----- nvinfo : EIATTR_VRC_CTA_INIT_COUNT
	.align		4
        /*0084*/ 	.byte	0x02, 0x4a
	.zero		1
	.zero		1


	//----- nvinfo : EIATTR_EXIT_INSTR_OFFSETS
	.align		4
        /*0088*/ 	.byte	0x04, 0x1c
        /*008a*/ 	.short	(.L_153 - .L_152)


	//   ....[0]....
.L_152:
        /*008c*/ 	.word	0x000000c0


	//   ....[1]....
        /*0090*/ 	.word	0x000004e0


	//----- nvinfo : EIATTR_CRS_STACK_SIZE
	.align		4
.L_153:
        /*0094*/ 	.byte	0x04, 0x1e
        /*0096*/ 	.short	(.L_155 - .L_154)
.L_154:
        /*0098*/ 	.word	0x00000000


	//----- nvinfo : EIATTR_CBANK_PARAM_SIZE
	.align		4
.L_155:
        /*009c*/ 	.byte	0x03, 0x19
        /*009e*/ 	.short	0x0028


	//----- nvinfo : EIATTR_PARAM_CBANK
	.align		4
        /*00a0*/ 	.byte	0x04, 0x0a
        /*00a2*/ 	.short	(.L_157 - .L_156)
	.align		4
.L_156:
        /*00a4*/ 	.word	index@(.nv.constant0._Z8Back_dZ2PdPiS_iiii)
        /*00a8*/ 	.short	0x0380
        /*00aa*/ 	.short	0x0028


	//----- nvinfo : EIATTR_SW_WAR
	.align		4
.L_157:
        /*00ac*/ 	.byte	0x04, 0x36
        /*00ae*/ 	.short	(.L_159 - .L_158)
.L_158:
        /*00b0*/ 	.word	0x00000008
.L_159:


//--------------------- .nv.info._Z11OutputLayerPdS_S_S_iiii --------------------------
	.section	.nv.info._Z11OutputLayerPdS_S_S_iiii,"",@"SHT_CUDA_INFO"
	.sectionflags	@""
	.align	4


	//----- nvinfo : EIATTR_CUDA_API_VERSION
	.align		4
        /*0000*/ 	.byte	0x04, 0x37
        /*0002*/ 	.short	(.L_161 - .L_160)
.L_160:
        /*0004*/ 	.word	0x00000082


	//----- nvinfo : EIATTR_KPARAM_INFO
	.align		4
.L_161:
        /*0008*/ 	.byte	0x04, 0x17
        /*000a*/ 	.short	(.L_163 - .L_162)
.L_162:
        /*000c*/ 	.word	0x00000000
        /*0010*/ 	.short	0x0007
        /*0012*/ 	.short	0x002c
        /*0014*/ 	.byte	0x00, 0xf0, 0x11, 0x00


	//----- nvinfo : EIATTR_KPARAM_INFO
	.align		4
.L_163:
        /*0018*/ 	.byte	0x04, 0x17
        /*001a*/ 	.short	(.L_165 - .L_164)
.L_164:
        /*001c*/ 	.word	0x00000000
        /*0020*/ 	.short	0x0006
        /*0022*/ 	.short	0x0028
        /*0024*/ 	.byte	0x00, 0xf0, 0x11, 0x00


	//----- nvinfo : EIATTR_KPARAM_INFO
	.align		4
.L_165:
        /*0028*/ 	.byte	0x04, 0x17
        /*002a*/ 	.short	(.L_167 - .L_166)
.L_166:
        /*002c*/ 	.word	0x00000000
        /*0030*/ 	.short	0x0005
        /*0032*/ 	.short	0x0024
        /*0034*/ 	.byte	0x00, 0xf0, 0x11, 0x00


	//----- nvinfo : EIATTR_KPARAM_INFO
	.align		4
.L_167:
        /*0038*/ 	.byte	0x04, 0x17
        /*003a*/ 	.short	(.L_169 - .L_168)
.L_168:
        /*003c*/ 	.word	0x00000000
        /*0040*/ 	.short	0x0004
        /*0042*/ 	.short	0x0020
        /*0044*/ 	.byte	0x00, 0xf0, 0x11, 0x00


	//----- nvinfo : EIATTR_KPARAM_INFO
	.align		4
.L_169:
        /*0048*/ 	.byte	0x04, 0x17
        /*004a*/ 	.short	(.L_171 - .L_170)
.L_170:
        /*004c*/ 	.word	0x00000000
        /*0050*/ 	.short	0x0003
        /*0052*/ 	.short	0x0018
        /*0054*/ 	.byte	0x00, 0xf5, 0x21, 0x00


	//----- nvinfo : EIATTR_KPARAM_INFO
	.align		4
.L_171:
        /*0058*/ 	.byte	0x04, 0x17
        /*005a*/ 	.short	(.L_173 - .L_172)
.L_172:
        /*005c*/ 	.word	0x00000000
        /*0060*/ 	.short	0x0002
        /*0062*/ 	.short	0x0010
        /*0064*/ 	.byte	0x00, 0xf5, 0x21, 0x00


	//----- nvinfo : EIATTR_KPARAM_INFO
	.align		4
.L_173:
        /*0068*/ 	.byte	0x04, 0x17
        /*006a*/ 	.short	(.L_175 - .L_174)
.L_174:
        /*006c*/ 	.word	0x00000000
        /*0070*/ 	.short	0x0001
        /*0072*/ 	.short	0x0008
        /*0074*/ 	.byte	0x00, 0xf5, 0x21, 0x00


	//----- nvinfo : EIATTR_KPARAM_INFO
	.align		4
.L_175:
        /*0078*/ 	.byte	0x04, 0x17
        /*007a*/ 	.short	(.L_177 - .L_176)
.L_176:
        /*007c*/ 	.word	0x00000000
        /*0080*/ 	.short	0x0000
        /*0082*/ 	.short	0x0000
        /*0084*/ 	.byte	0x00, 0xf5, 0x21, 0x00


	//----- nvinfo : EIATTR_SPARSE_MMA_MASK
	.align		4
.L_177:
        /*0088*/ 	.byte	0x03, 0x50
        /*008a*/ 	.short	0x0000


	//----- nvinfo : EIATTR_MAXREG_COUNT
	.align		4
        /*008c*/ 	.byte	0x03, 0x1b
        /*008e*/ 	.short	0x00ff


	//----- nvinfo : EIATTR_MERCURY_ISA_VERSION
	.align		4
        /*0090*/ 	.byte	0x03, 0x5f
        /*0092*/ 	.short	0x0101


	//----- nvinfo : EIATTR_VRC_CTA_INIT_COUNT
	.align		4
        /*0094*/ 	.byte	0x02, 0x4a
	.zero		1
	.zero		1


	//----- nvinfo : EIATTR_EXIT_INSTR_OFFSETS
	.align		4
        /*0098*/ 	.byte	0x04, 0x1c
        /*009a*/ 	.short	(.L_179 - .L_178)


	//   ....[0]....
.L_178:
        /*009c*/ 	.word	0x000000c0


	//   ....[1]....
        /*00a0*/ 	.word	0x00000970


	//----- nvinfo : EIATTR_CBANK_PARAM_SIZE
	.align		4
.L_179:
        /*00a4*/ 	.byte	0x03, 0x19
        /*00a6*/ 	.short	0x0030


	//----- nvinfo : EIATTR_PARAM_CBANK
	.align		4
        /*00a8*/ 	.byte	0x04, 0x0a
        /*00aa*/ 	.short	(.L_181 - .L_180)
	.align		4
.L_180:
        /*00ac*/ 	.word	index@(.nv.constant0._Z11OutputLayerPdS_S_S_iiii)
        /*00b0*/ 	.short	0x0380
        /*00b2*/ 	.short	0x0030


	//----- nvinfo : EIATTR_SW_WAR
	.align		4
.L_181:
        /*00b4*/ 	.byte	0x04, 0x36
        /*00b6*/ 	.short	(.L_183 - .L_182)
.L_182:
        /*00b8*/ 	.word	0x00000008
.L_183:


//--------------------- .nv.info._Z11HiddenLayerPdS_S_S_S_iiiii --------------------------
	.section	.nv.info._Z11HiddenLayerPdS_S_S_S_iiiii,"",@"SHT_CUDA_INFO"
	.sectionflags	@""
	.align	4


	//----- nvinfo : EIATTR_CUDA_API_VERSION
	.align		4
        /*0000*/ 	.byte	0x04, 0x37
        /*0002*/ 	.short	(.L_185 - .L_184)
.L_184:
        /*0004*/ 	.word	0x00000082


	//----- nvinfo : EIATTR_KPARAM_INFO
	.align		4
.L_185:
        /*0008*/ 	.byte	0x04, 0x17
        /*000a*/ 	.short	(.L_187 - .L_186)
.L_186:
        /*000c*/ 	.word	0x00000000
        /*0010*/ 	.short	0x0009
        /*0012*/ 	.short	0x0038
        /*0014*/ 	.byte	0x00, 0xf0, 0x11, 0x00


	//----- nvinfo : EIATTR_KPARAM_INFO
	.align		4
.L_187:
        /*0018*/ 	.byte	0x04, 0x17
        /*001a*/ 	.short	(.L_189 - .L_188)
.L_188:
        /*001c*/ 	.word	0x00000000
        /*0020*/ 	.short	0x0008
        /*0022*/ 	.short	0x0034
        /*0024*/ 	.byte	0x00, 0xf0, 0x11, 0x00


	//----- nvinfo : EIATTR_KPARAM_INFO
	.align		4
.L_189:
        /*0028*/ 	.byte	0x04, 0x17
        /*002a*/ 	.short	(.L_191 - .L_190)
.L_190:
        /*002c*/ 	.word	0x00000000
        /*0030*/ 	.short	0x0007
        /*0032*/ 	.short	0x0030
        /*0034*/ 	.byte	0x00, 0xf0, 0x11, 0x00


	//----- nvinfo : EIATTR_KPARAM_INFO
	.align		4
.L_191:
        /*0038*/ 	.byte	0x04, 0x17
        /*003a*/ 	.short	(.L_193 - .L_192)
.L_192:
        /*003c*/ 	.word	0x00000000
        /*0040*/ 	.short	0x0006
        /*0042*/ 	.short	0x002c
        /*0044*/ 	.byte	0x00, 0xf0, 0x11, 0x00


	//----- nvinfo : EIATTR_KPARAM_INFO
	.align		4
.L_193:
        /*0048*/ 	.byte	0x04, 0x17
        /*004a*/ 	.short	(.L_195 - .L_194)
.L_194:
        /*004c*/ 	.word	0x00000000
        /*0050*/ 	.short	0x0005
        /*0052*/ 	.short	0x0028
        /*0054*/ 	.byte	0x00, 0xf0, 0x11, 0x00


	//----- nvinfo : EIATTR_KPARAM_INFO
	.align		4
.L_195:
        /*0058*/ 	.byte	0x04, 0x17
        /*005a*/ 	.short	(.L_197 - .L_196)
.L_196:
        /*005c*/ 	.word	0x00000000
        /*0060*/ 	.short	0x0004
        /*0062*/ 	.short	0x0020
        /*0064*/ 	.byte	0x00, 0xf5, 0x21, 0x00


	//----- nvinfo : EIATTR_KPARAM_INFO
	.align		4
.L_197:
        /*0068*/ 	.byte	0x04, 0x17
        /*006a*/ 	.short	(.L_199 - .L_198)
.L_198:
        /*006c*/ 	.word	0x00000000
        /*0070*/ 	.short	0x0003
        /*0072*/ 	.short	0x0018
        /*0074*/ 	.byte	0x00, 0xf5, 0x21, 0x00


	//----- nvinfo : EIATTR_KPARAM_INFO
	.align		4
.L_199:
        /*0078*/ 	.byte	0x04, 0x17
        /*007a*/ 	.short	(.L_201 - .L_200)
.L_200:
        /*007c*/ 	.word	0x00000000
        /*0080*/ 	.short	0x0002
        /*0082*/ 	.short	0x0010
        /*0084*/ 	.byte	0x00, 0xf5, 0x21, 0x00


	//----- nvinfo : EIATTR_KPARAM_INFO
	.align		4
.L_201:
        /*0088*/ 	.byte	0x04, 0x17
        /*008a*/ 	.short	(.L_203 - .L_202)
.L_202:
        /*008c*/ 	.word	0x00000000
        /*0090*/ 	.short	0x0001
        /*0092*/ 	.short	0x0008
        /*0094*/ 	.byte	0x00, 0xf5, 0x21, 0x00


	//----- nvinfo : EIATTR_KPARAM_INFO
	.align		4
.L_203:
        /*0098*/ 	.byte	0x04, 0x17
        /*009a*/ 	.short	(.L_205 - .L_204)
.L_204:
        /*009c*/ 	.word	0x00000000
        /*00a0*/ 	.short	0x0000
        /*00a2*/ 	.short	0x0000
        /*00a4*/ 	.byte	0x00, 0xf5, 0x21, 0x00


	//----- nvinfo : EIATTR_SPARSE_MMA_MASK
	.align		4
.L_205:
        /*00a8*/ 	.byte	0x03, 0x50
        /*00aa*/ 	.short	0x0000


	//----- nvinfo : EIATTR_MAXREG_COUNT
	.align		4
        /*00ac*/ 	.byte	0x03, 0x1b
        /*00ae*/ 	.short	0x00ff


	//----- nvinfo : EIATTR_MERCURY_ISA_VERSION
	.align		4
        /*00b0*/ 	.byte	0x03, 0x5f
        /*00b2*/ 	.short	0x0101


	//----- nvinfo : EIATTR_VRC_CTA_INIT_COUNT
	.align		4
        /*00b4*/ 	.byte	0x02, 0x4a
	.zero		1
	.zero		1


	//----- nvinfo : EIATTR_EXIT_INSTR_OFFSETS
	.align		4
        /*00b8*/ 	.byte	0x04, 0x1c
        /*00ba*/ 	.short	(.L_207 - .L_206)


	//   ....[0]....
.L_206:
        /*00bc*/ 	.word	0x000000d0


	//   ....[1]....
        /*00c0*/ 	.word	0x000009c0


	//   ....[2]....
        /*00c4*/ 	.word	0x00000ed0


	//   ....[3]....
        /*00c8*/ 	.word	0x00000f70


	//   ....[4]....
        /*00cc*/ 	.word	0x00000f90


	//----- nvinfo : EIATTR_CRS_STACK_SIZE
	.align		4
.L_207:
        /*00d0*/ 	.byte	0x04, 0x1e
        /*00d2*/ 	.short	(.L_209 - .L_208)
.L_208:
        /*00d4*/ 	.word	0x00000000


	//----- nvinfo : EIATTR_CBANK_PARAM_SIZE
	.align		4
.L_209:
        /*00d8*/ 	.byte	0x03, 0x19
        /*00da*/ 	.short	0x003c


	//----- nvinfo : EIATTR_PARAM_CBANK
	.align		4
        /*00dc*/ 	.byte	0x04, 0x0a
        /*00de*/ 	.short	(.L_211 - .L_210)
	.align		4
.L_210:
        /*00e0*/ 	.word	index@(.nv.constant0._Z11HiddenLayerPdS_S_S_S_iiiii)
        /*00e4*/ 	.short	0x0380
        /*00e6*/ 	.short	0x003c


	//----- nvinfo : EIATTR_SW_WAR
	.align		4
.L_211:
        /*00e8*/ 	.byte	0x04, 0x36
        /*00ea*/ 	.short	(.L_213 - .L_212)
.L_212:
        /*00ec*/ 	.word	0x00000008
.L_213:


//--------------------- .nv.callgraph             --------------------------
	.section	.nv.callgraph,"",@"SHT_CUDA_CALLGRAPH"
	.align	4
	.sectionentsize	8
	.align		4
        /*0000*/ 	.word	0x00000000
	.align		4
        /*0004*/ 	.word	0xffffffff
	.align		4
        /*0008*/ 	.word	0x00000000
	.align		4
        /*000c*/ 	.word	0xfffffffe
	.align		4
        /*0010*/ 	.word	0x00000000
	.align		4
        /*0014*/ 	.word	0xfffffffd
	.align		4
        /*0018*/ 	.word	0x00000000
	.align		4
        /*001c*/ 	.word	0xfffffffc


//--------------------- .text._Z9update_WbPdS_idii --------------------------
	.section	.text._Z9update_WbPdS_idii,"ax",@progbits
	.align	128
        .global         _Z9update_WbPdS_idii
        .type           _Z9update_WbPdS_idii,@function
        .size           _Z9update_WbPdS_idii,(.L_x_48 - _Z9update_WbPdS_idii)
        .other          _Z9update_WbPdS_idii,@"STO_CUDA_ENTRY STV_DEFAULT"
_Z9update_WbPdS_idii:
.text._Z9update_WbPdS_idii:
[----:B------:R-:W-:Y:S01]  /*0000*/  LDC R1, c[0x0][0x37c] ;  /* 0x0000df00ff017b82 */ /* 0x000fe20000000800 */
[----:B------:R-:W0:Y:S07]  /*0010*/  S2R R5, SR_TID.X ;  /* 0x0000000000057919 */ /* 0x000e2e0000002100 */
[----:B------:R-:W1:Y:S01]  /*0020*/  LDC R3, c[0x0][0x364] ;  /* 0x0000d900ff037b82 */ /* 0x000e620000000800 */
[----:B------:R-:W2:Y:S01]  /*0030*/  LDCU.64 UR6, c[0x0][0x3a0] ;  /* 0x00007400ff0677ac */ /* 0x000ea20008000a00 */
[----:B------:R-:W1:Y:S06]  /*0040*/  S2R R0, SR_TID.Y ;  /* 0x0000000000007919 */ /* 0x000e6c0000002200 */
[----:B------:R-:W0:Y:S08]  /*0050*/  S2UR UR5, SR_CTAID.X ;  /* 0x00000000000579c3 */ /* 0x000e300000002500 */
[----:B------:R-:W0:Y:S08]  /*0060*/  LDC R2, c[0x0][0x360] ;  /* 0x0000d800ff027b82 */ /* 0x000e300000000800 */
[----:B------:R-:W1:Y:S01]  /*0070*/  S2UR UR4, SR_CTAID.Y ;  /* 0x00000000000479c3 */ /* 0x000e620000002600 */
[----:B0-----:R-:W-:-:S05]  /*0080*/  IMAD R5, R2, UR5, R5 ;  /* 0x0000000502057c24 */ /* 0x001fca000f8e0205 */
[----:B--2---:R-:W-:Y:S01]  /*0090*/  ISETP.GE.AND P0, PT, R5, UR7, PT ;  /* 0x0000000705007c0c */ /* 0x004fe2000bf06270 */
[----:B-1----:R-:W-:-:S05]  /*00a0*/  IMAD R0, R3, UR4, R0 ;  /* 0x0000000403007c24 */ /* 0x002fca000f8e0200 */
[----:B------:R-:W-:-:S13]  /*00b0*/  ISETP.GE.OR P0, PT, R0, UR6, P0 ;  /* 0x0000000600007c0c */ /* 0x000fda0008706670 */
[----:B------:R-:W-:Y:S05]  /*00c0*/  @P0 EXIT ;  /* 0x000000000000094d */ /* 0x000fea0003800000 */
[----:B------:R-:W0:Y:S01]  /*00d0*/  LDC.64 R6, c[0x0][0x380] ;  /* 0x0000e000ff067b82 */ /* 0x000e220000000a00 */
[----:B------:R-:W1:Y:S01]  /*00e0*/  LDCU UR6, c[0x0][0x390] ;  /* 0x00007200ff0677ac */ /* 0x000e620008000800 */
[----:B------:R-:W2:Y:S06]  /*00f0*/  LDCU.64 UR4, c[0x0][0x358] ;  /* 0x00006b00ff0477ac */ /* 0x000eac0008000a00 */
[----:B------:R-:W3:Y:S01]  /*0100*/  LDC.64 R2, c[0x0][0x388] ;  /* 0x0000e200ff027b82 */ /* 0x000ee20000000a00 */
[----:B-1----:R-:W-:Y:S01]  /*0110*/  IMAD R5, R0, UR6, R5 ;  /* 0x0000000600057c24 */ /* 0x002fe2000f8e0205 */
[----:B------:R-:W1:Y:S03]  /*0120*/  LDCU.64 UR6, c[0x0][0x398] ;  /* 0x00007300ff0677ac */ /* 0x000e660008000a00 */
[----:B0-----:R-:W-:-:S06]  /*0130*/  IMAD.WIDE R6, R5, 0x8, R6 ;  /* 0x0000000805067825 */ /* 0x001fcc00078e0206 */
[----:B--2---:R-:W1:Y:S01]  /*0140*/  LDG.E.64 R6, desc[UR4][R6.64] ;  /* 0x0000000406067981 */ /* 0x004e62000c1e1b00 */
[----:B---3--:R-:W-:-:S05]  /*0150*/  IMAD.WIDE R2, R5, 0x8, R2 ;  /* 0x0000000805027825 */ /* 0x008fca00078e0202 */
[----:B------:R-:W1:Y:S02]  /*0160*/  LDG.E.64 R4, desc[UR4][R2.64] ;  /* 0x0000000402047981 */ /* 0x000e64000c1e1b00 */
[----:B-1----:R-:W-:-:S07]  /*0170*/  DFMA R4, -R6, UR6, R4 ;  /* 0x0000000606047c2b */ /* 0x002fce0008000104 */
[----:B------:R-:W-:Y:S01]  /*0180*/  STG.E.64 desc[UR4][R2.64], R4 ;  /* 0x0000000402007986 */ /* 0x000fe2000c101b04 */
[----:B------:R-:W-:Y:S05]  /*0190*/  EXIT ;  /* 0x000000000000794d */ /* 0x000fea0003800000 */
.L_x_0:
[----:B------:R-:W-:-:S00]  /*01a0*/  BRA `(.L_x_0) ;  /* 0xfffffffc00fc7947 */ /* 0x000fc0000383ffff */
[----:B------:R-:W-:-:S00]  /*01b0*/  NOP ;  /* 0x0000000000007918 */ /* 0x000fc00000000000 */
        /* <DEDUP_REMOVED lines=12> */
.L_x_48:


//--------------------- .text._Z8Back_dZ1PdS_S_S_iiii --------------------------
	.section	.text._Z8Back_dZ1PdS_S_S_iiii,"ax",@progbits
	.align	128
        .global         _Z8Back_dZ1PdS_S_S_iiii
        .type           _Z8Back_dZ1PdS_S_S_iiii,@function
        .size           _Z8Back_dZ1PdS_S_S_iiii,(.L_x_49 - _Z8Back_dZ1PdS_S_S_iiii)
        .other          _Z8Back_dZ1PdS_S_S_iiii,@"STO_CUDA_ENTRY STV_DEFAULT"
_Z8Back_dZ1PdS_S_S_iiii:
.text._Z8Back_dZ1PdS_S_S_iiii:
        /* <DEDUP_REMOVED lines=13> */
[----:B------:R-:W0:Y:S01]  /*00d0*/  LDC R2, c[0x0][0x3a4] ;  /* 0x0000e900ff027b82 */ /* 0x000e220000000800 */
[----:B------:R-:W1:Y:S01]  /*00e0*/  LDCU.64 UR4, c[0x0][0x358] ;  /* 0x00006b00ff0477ac */ /* 0x000e620008000a00 */
[----:B0-----:R-:W-:-:S13]  /*00f0*/  ISETP.NE.AND P0, PT, R2, 0x2, PT ;  /* 0x000000020200780c */ /* 0x001fda0003f05270 */
[----:B-1----:R-:W-:Y:S05]  /*0100*/  @!P0 BRA `(.L_x_1) ;  /* 0x0000000000448947 */ /* 0x002fea0003800000 */
[----:B------:R-:W-:-:S13]  /*0110*/  ISETP.NE.AND P0, PT, R2, 0x1, PT ;  /* 0x000000010200780c */ /* 0x000fda0003f05270 */
[----:B------:R-:W-:Y:S05]  /*0120*/  @P0 EXIT ;  /* 0x000000000000094d */ /* 0x000fea0003800000 */
[----:B------:R-:W0:Y:S01]  /*0130*/  LDC.64 R2, c[0x0][0x380] ;  /* 0x0000e000ff027b82 */ /* 0x000e220000000a00 */
[----:B------:R-:W1:Y:S07]  /*0140*/  LDCU UR6, c[0x0][0x3a0] ;  /* 0x00007400ff0677ac */ /* 0x000e6e0008000800 */
[----:B------:R-:W2:Y:S08]  /*0150*/  LDC.64 R4, c[0x0][0x388] ;  /* 0x0000e200ff047b82 */ /* 0x000eb00000000a00 */
[----:B------:R-:W3:Y:S01]  /*0160*/  LDC.64 R10, c[0x0][0x398] ;  /* 0x0000e600ff0a7b82 */ /* 0x000ee20000000a00 */
[----:B-1----:R-:W-:-:S04]  /*0170*/  IMAD R13, R0, UR6, R7 ;  /* 0x00000006000d7c24 */ /* 0x002fc8000f8e0207 */
[----:B0-----:R-:W-:-:S06]  /*0180*/  IMAD.WIDE R2, R13, 0x8, R2 ;  /* 0x000000080d027825 */ /* 0x001fcc00078e0202 */
[----:B------:R-:W4:Y:S01]  /*0190*/  LDG.E.64 R2, desc[UR4][R2.64] ;  /* 0x0000000402027981 */ /* 0x000f22000c1e1b00 */
[----:B--2---:R-:W-:-:S06]  /*01a0*/  IMAD.WIDE R4, R13, 0x8, R4 ;  /* 0x000000080d047825 */ /* 0x004fcc00078e0204 */
[----:B------:R-:W4:Y:S02]  /*01b0*/  LDG.E.64 R4, desc[UR4][R4.64] ;  /* 0x0000000404047981 */ /* 0x000f24000c1e1b00 */
[----:B----4-:R-:W-:Y:S02]  /*01c0*/  DMUL R6, R2, R4 ;  /* 0x0000000402067228 */ /* 0x010fe40000000000 */
[----:B------:R-:W-:-:S08]  /*01d0*/  DADD R8, -R4, 1 ;  /* 0x3ff0000004087429 */ /* 0x000fd00000000100 */
[----:B------:R-:W-:Y:S01]  /*01e0*/  DMUL R6, R6, R8 ;  /* 0x0000000806067228 */ /* 0x000fe20000000000 */
[----:B---3--:R-:W-:-:S06]  /*01f0*/  IMAD.WIDE R8, R13, 0x8, R10 ;  /* 0x000000080d087825 */ /* 0x008fcc00078e020a */
[----:B------:R-:W-:Y:S01]  /*0200*/  STG.E.64 desc[UR4][R8.64], R6 ;  /* 0x0000000608007986 */ /* 0x000fe2000c101b04 */
[----:B------:R-:W-:Y:S05]  /*0210*/  EXIT ;  /* 0x000000000000794d */ /* 0x000fea0003800000 */
.L_x_1:
[----:B------:R-:W0:Y:S01]  /*0220*/  LDC.64 R2, c[0x0][0x390] ;  /* 0x0000e400ff027b82 */ /* 0x000e220000000a00 */
[----:B------:R-:W1:Y:S02]  /*0230*/  LDCU UR6, c[0x0][0x3a0] ;  /* 0x00007400ff0677ac */ /* 0x000e640008000800 */
[----:B-1----:R-:W-:-:S04]  /*0240*/  IMAD R7, R0, UR6, R7 ;  /* 0x0000000600077c24 */ /* 0x002fc8000f8e0207 */
[----:B0-----:R-:W-:-:S06]  /*0250*/  IMAD.WIDE R2, R7, 0x8, R2 ;  /* 0x0000000807027825 */ /* 0x001fcc00078e0202 */
[----:B------:R-:W2:Y:S02]  /*0260*/  LDG.E.64 R2, desc[UR4][R2.64] ;  /* 0x0000000402027981 */ /* 0x000ea4000c1e1b00 */
[----:B--2---:R-:W-:-:S14]  /*0270*/  DSETP.GEU.AND P0, PT, R2, RZ, PT ;  /* 0x000000ff0200722a */ /* 0x004fdc0003f0e000 */
[----:B------:R-:W0:Y:S02]  /*0280*/  @!P0 LDC.64 R4, c[0x0][0x398] ;  /* 0x0000e600ff048b82 */ /* 0x000e240000000a00 */
[----:B0-----:R-:W-:-:S05]  /*0290*/  @!P0 IMAD.WIDE R4, R7, 0x8, R4 ;  /* 0x0000000807048825 */ /* 0x001fca00078e0204 */
[----:B------:R0:W-:Y:S01]  /*02a0*/  @!P0 STG.E.64 desc[UR4][R4.64], RZ ;  /* 0x000000ff04008986 */ /* 0x0001e2000c101b04 */
[----:B------:R-:W-:Y:S05]  /*02b0*/  @!P0 EXIT ;  /* 0x000000000000894d */ /* 0x000fea0003800000 */
[----:B------:R-:W1:Y:S08]  /*02c0*/  LDC.64 R2, c[0x0][0x380] ;  /* 0x0000e000ff027b82 */ /* 0x000e700000000a00 */
[----:B0-----:R-:W0:Y:S01]  /*02d0*/  LDC.64 R4, c[0x0][0x398] ;  /* 0x0000e600ff047b82 */ /* 0x001e220000000a00 */
[----:B-1----:R-:W-:-:S06]  /*02e0*/  IMAD.WIDE R2, R7, 0x8, R2 ;  /* 0x0000000807027825 */ /* 0x002fcc00078e0202 */
[----:B------:R-:W2:Y:S01]  /*02f0*/  LDG.E.64 R2, desc[UR4][R2.64] ;  /* 0x0000000402027981 */ /* 0x000ea2000c1e1b00 */
[----:B0-----:R-:W-:-:S05]  /*0300*/  IMAD.WIDE R4, R7, 0x8, R4 ;  /* 0x0000000807047825 */ /* 0x001fca00078e0204 */
[----:B--2---:R-:W-:Y:S01]  /*0310*/  STG.E.64 desc[UR4][R4.64], R2 ;  /* 0x0000000204007986 */ /* 0x004fe2000c101b04 */
[----:B------:R-:W-:Y:S05]  /*0320*/  EXIT ;  /* 0x000000000000794d */ /* 0x000fea0003800000 */
.L_x_2:
        /* <DEDUP_REMOVED lines=13> */
.L_x_49:


//--------------------- .text._Z8Back_dA1PdS_S_iiiii --------------------------
	.section	.text._Z8Back_dA1PdS_S_iiiii,"ax",@progbits
	.align	128
        .global         _Z8Back_dA1PdS_S_iiiii
        .type           _Z8Back_dA1PdS_S_iiiii,@function
        .size           _Z8Back_dA1PdS_S_iiiii,(.L_x_50 - _Z8Back_dA1PdS_S_iiiii)
        .other          _Z8Back_dA1PdS_S_iiiii,@"STO_CUDA_ENTRY STV_DEFAULT"
_Z8Back_dA1PdS_S_iiiii:
.text._Z8Back_dA1PdS_S_iiiii:
[----:B------:R-:W-:Y:S01]  /*0000*/  LDC R1, c[0x0][0x37c] ;  /* 0x0000df00ff017b82 */ /* 0x000fe20000000800 */
[----:B------:R-:W0:Y:S07]  /*0010*/  S2R R3, SR_TID.X ;  /* 0x0000000000037919 */ /* 0x000e2e0000002100 */
[----:B------:R-:W1:Y:S01]  /*0020*/  LDC R5, c[0x0][0x364] ;  /* 0x0000d900ff057b82 */ /* 0x000e620000000800 */
[----:B------:R-:W2:Y:S01]  /*0030*/  LDCU UR6, c[0x0][0x3a8] ;  /* 0x00007500ff0677ac */ /* 0x000ea20008000800 */
[----:B------:R-:W1:Y:S01]  /*0040*/  S2R R0, SR_TID.Y ;  /* 0x0000000000007919 */ /* 0x000e620000002200 */
[----:B------:R-:W3:Y:S05]  /*0050*/  LDCU UR7, c[0x0][0x3a4] ;  /* 0x00007480ff0777ac */ /* 0x000eea0008000800 */
[----:B------:R-:W0:Y:S08]  /*0060*/  S2UR UR5, SR_CTAID.X ;  /* 0x00000000000579c3 */ /* 0x000e300000002500 */
[----:B------:R-:W0:Y:S08]  /*0070*/  LDC R2, c[0x0][0x360] ;  /* 0x0000d800ff027b82 */ /* 0x000e300000000800 */
[----:B------:R-:W1:Y:S01]  /*0080*/  S2UR UR4, SR_CTAID.Y ;  /* 0x00000000000479c3 */ /* 0x000e620000002600 */
[----:B0-----:R-:W-:-:S05]  /*0090*/  IMAD R3, R2, UR5, R3 ;  /* 0x0000000502037c24 */ /* 0x001fca000f8e0203 */
[----:B--2---:R-:W-:Y:S01]  /*00a0*/  ISETP.GE.AND P0, PT, R3, UR6, PT ;  /* 0x0000000603007c0c */ /* 0x004fe2000bf06270 */
[----:B-1----:R-:W-:-:S05]  /*00b0*/  IMAD R0, R5, UR4, R0 ;  /* 0x0000000405007c24 */ /* 0x002fca000f8e0200 */
[----:B---3--:R-:W-:-:S13]  /*00c0*/  ISETP.GE.OR P0, PT, R0, UR7, P0 ;  /* 0x0000000700007c0c */ /* 0x008fda0008706670 */
[----:B------:R-:W-:Y:S05]  /*00d0*/  @P0 EXIT ;  /* 0x000000000000094d */ /* 0x000fea0003800000 */
[----:B------:R-:W0:Y:S01]  /*00e0*/  LDC R2, c[0x0][0x3a0] ;  /* 0x0000e800ff027b82 */ /* 0x000e220000000800 */
[----:B------:R-:W1:Y:S01]  /*00f0*/  LDCU.64 UR4, c[0x0][0x358] ;  /* 0x00006b00ff0477ac */ /* 0x000e620008000a00 */
[----:B------:R-:W-:Y:S02]  /*0100*/  CS2R R18, SRZ ;  /* 0x0000000000127805 */ /* 0x000fe4000001ff00 */
[----:B0-----:R-:W-:-:S13]  /*0110*/  ISETP.GE.AND P0, PT, R2, 0x1, PT ;  /* 0x000000010200780c */ /* 0x001fda0003f06270 */
[----:B-1----:R-:W-:Y:S05]  /*0120*/  @!P0 BRA `(.L_x_3) ;  /* 0x0000000400e08947 */ /* 0x002fea0003800000 */
[C---:B------:R-:W-:Y:S01]  /*0130*/  ISETP.GE.U32.AND P1, PT, R2.reuse, 0x8, PT ;  /* 0x000000080200780c */ /* 0x040fe20003f26070 */
[----:B------:R-:W-:Y:S01]  /*0140*/  HFMA2 R6, -RZ, RZ, 0, 0 ;  /* 0x00000000ff067431 */ /* 0x000fe200000001ff */
[----:B------:R-:W-:Y:S02]  /*0150*/  LOP3.LUT R5, R2, 0x7, RZ, 0xc0, !PT ;  /* 0x0000000702057812 */ /* 0x000fe400078ec0ff */
[----:B------:R-:W-:Y:S02]  /*0160*/  CS2R R18, SRZ ;  /* 0x0000000000127805 */ /* 0x000fe4000001ff00 */
[----:B------:R-:W-:-:S07]  /*0170*/  ISETP.NE.AND P0, PT, R5, RZ, PT ;  /* 0x000000ff0500720c */ /* 0x000fce0003f05270 */
[----:B------:R-:W-:Y:S06]  /*0180*/  @!P1 BRA `(.L_x_4) ;  /* 0x0000000000d49947 */ /* 0x000fec0003800000 */
[----:B------:R-:W-:Y:S02]  /*0190*/  LOP3.LUT R6, R2, 0x7ffffff8, RZ, 0xc0, !PT ;  /* 0x7ffffff802067812 */ /* 0x000fe400078ec0ff */
[----:B------:R-:W-:Y:S02]  /*01a0*/  CS2R R18, SRZ ;  /* 0x0000000000127805 */ /* 0x000fe4000001ff00 */
[----:B------:R-:W-:Y:S02]  /*01b0*/  MOV R4, R0 ;  /* 0x0000000000047202 */ /* 0x000fe40000000f00 */
[----:B------:R-:W-:Y:S02]  /*01c0*/  MOV R7, R3 ;  /* 0x0000000300077202 */ /* 0x000fe40000000f00 */
[----:B------:R-:W-:-:S07]  /*01d0*/  IADD3 R24, PT, PT, -R6, RZ, RZ ;  /* 0x000000ff06187210 */ /* 0x000fce0007ffe1ff */
.L_x_5:
[----:B------:R-:W0:Y:S08]  /*01e0*/  LDC.64 R22, c[0x0][0x380] ;  /* 0x0000e000ff167b82 */ /* 0x000e300000000a00 */
[----:B------:R-:W1:Y:S08]  /*01f0*/  LDC.64 R20, c[0x0][0x388] ;  /* 0x0000e200ff147b82 */ /* 0x000e700000000a00 */
[----:B------:R-:W2:Y:S01]  /*0200*/  LDC.64 R8, c[0x0][0x398] ;  /* 0x0000e600ff087b82 */ /* 0x000ea20000000a00 */
[----:B0-----:R-:W-:-:S05]  /*0210*/  IMAD.WIDE R22, R4, 0x8, R22 ;  /* 0x0000000804167825 */ /* 0x001fca00078e0216 */
[----:B------:R-:W3:Y:S01]  /*0220*/  LDG.E.64 R10, desc[UR4][R22.64] ;  /* 0x00000004160a7981 */ /* 0x000ee2000c1e1b00 */
[----:B-1----:R-:W-:-:S05]  /*0230*/  IMAD.WIDE R20, R7, 0x8, R20 ;  /* 0x0000000807147825 */ /* 0x002fca00078e0214 */
[----:B------:R-:W3:Y:S01]  /*0240*/  LDG.E.64 R16, desc[UR4][R20.64] ;  /* 0x0000000414107981 */ /* 0x000ee2000c1e1b00 */
[----:B--2---:R-:W-:-:S04]  /*0250*/  IMAD.WIDE R28, R9, 0x8, R22 ;  /* 0x00000008091c7825 */ /* 0x004fc800078e0216 */
[----:B------:R-:W-:Y:S01]  /*0260*/  IMAD.WIDE R26, R8, 0x8, R20 ;  /* 0x00000008081a7825 */ /* 0x000fe200078e0214 */
[----:B------:R0:W2:Y:S04]  /*0270*/  LDG.E.64 R14, desc[UR4][R28.64] ;  /* 0x000000041c0e7981 */ /* 0x0000a8000c1e1b00 */
[----:B------:R1:W2:Y:S01]  /*0280*/  LDG.E.64 R12, desc[UR4][R26.64] ;  /* 0x000000041a0c7981 */ /* 0x0002a2000c1e1b00 */
[----:B0-----:R-:W-:-:S04]  /*0290*/  IMAD.WIDE R28, R9, 0x8, R28 ;  /* 0x00000008091c7825 */ /* 0x001fc800078e021c */
[----:B-1----:R-:W-:Y:S01]  /*02a0*/  IMAD.WIDE R26, R8, 0x8, R26 ;  /* 0x00000008081a7825 */ /* 0x002fe200078e021a */
[----:B---3--:R-:W-:Y:S01]  /*02b0*/  DFMA R16, R10, R16, R18 ;  /* 0x000000100a10722b */ /* 0x008fe20000000012 */
[----:B------:R-:W3:Y:S04]  /*02c0*/  LDG.E.64 R10, desc[UR4][R28.64] ;  /* 0x000000041c0a7981 */ /* 0x000ee8000c1e1b00 */
[----:B------:R-:W3:Y:S01]  /*02d0*/  LDG.E.64 R18, desc[UR4][R26.64] ;  /* 0x000000041a127981 */ /* 0x000ee2000c1e1b00 */
[----:B------:R-:W-:-:S04]  /*02e0*/  IMAD.WIDE R22, R9, 0x8, R28 ;  /* 0x0000000809167825 */ /* 0x000fc800078e021c */
[----:B------:R-:W-:Y:S01]  /*02f0*/  IMAD.WIDE R20, R8, 0x8, R26 ;  /* 0x0000000808147825 */ /* 0x000fe200078e021a */
[----:B--2---:R-:W-:Y:S01]  /*0300*/  DFMA R12, R14, R12, R16 ;  /* 0x0000000c0e0c722b */ /* 0x004fe20000000010 */
        /* <DEDUP_REMOVED lines=13> */
[----:B-1----:R-:W-:-:S04]  /*03e0*/  IMAD.WIDE R26, R8, 0x8, R26 ;  /* 0x00000008081a7825 */ /* 0x002fc800078e021a */
[----:B------:R-:W-:-:S04]  /*03f0*/  IMAD.WIDE R22, R9, 0x8, R28 ;  /* 0x0000000809167825 */ /* 0x000fc800078e021c */
[----:B------:R-:W-:Y:S02]  /*0400*/  IMAD.WIDE R20, R8, 0x8, R26 ;  /* 0x0000000808147825 */ /* 0x000fe400078e021a */
[----:B------:R-:W4:Y:S04]  /*0410*/  LDG.E.64 R22, desc[UR4][R22.64] ;  /* 0x0000000416167981 */ /* 0x000f28000c1e1b00 */
[----:B------:R-:W4:Y:S01]  /*0420*/  LDG.E.64 R20, desc[UR4][R20.64] ;  /* 0x0000000414147981 */ /* 0x000f22000c1e1b00 */
[----:B---3--:R-:W-:-:S03]  /*0430*/  DFMA R10, R12, R10, R14 ;  /* 0x0000000a0c0a722b */ /* 0x008fc6000000000e */
[----:B------:R-:W3:Y:S04]  /*0440*/  LDG.E.64 R12, desc[UR4][R28.64] ;  /* 0x000000041c0c7981 */ /* 0x000ee8000c1e1b00 */
[----:B------:R-:W3:Y:S01]  /*0450*/  LDG.E.64 R14, desc[UR4][R26.64] ;  /* 0x000000041a0e7981 */ /* 0x000ee2000c1e1b00 */
[----:B------:R-:W-:Y:S01]  /*0460*/  IADD3 R24, PT, PT, R24, 0x8, RZ ;  /* 0x0000000818187810 */ /* 0x000fe20007ffe0ff */
[----:B--2---:R-:W-:-:S03]  /*0470*/  DFMA R10, R16, R18, R10 ;  /* 0x00000012100a722b */ /* 0x004fc6000000000a */
[----:B------:R-:W-:Y:S02]  /*0480*/  ISETP.NE.AND P1, PT, R24, RZ, PT ;  /* 0x000000ff1800720c */ /* 0x000fe40003f25270 */
[----:B------:R-:W-:Y:S02]  /*0490*/  LEA R4, R9, R4, 0x3 ;  /* 0x0000000409047211 */ /* 0x000fe400078e18ff */
[----:B------:R-:W-:Y:S01]  /*04a0*/  LEA R7, R8, R7, 0x3 ;  /* 0x0000000708077211 */ /* 0x000fe200078e18ff */
[----:B---3--:R-:W-:-:S08]  /*04b0*/  DFMA R10, R12, R14, R10 ;  /* 0x0000000e0c0a722b */ /* 0x008fd0000000000a */
[----:B----4-:R-:W-:Y:S01]  /*04c0*/  DFMA R18, R22, R20, R10 ;  /* 0x000000141612722b */ /* 0x010fe2000000000a */
[----:B------:R-:W-:Y:S10]  /*04d0*/  @P1 BRA `(.L_x_5) ;  /* 0xfffffffc00401947 */ /* 0x000ff4000383ffff */
.L_x_4:
[----:B------:R-:W-:Y:S05]  /*04e0*/  @!P0 BRA `(.L_x_3) ;  /* 0x0000000000f08947 */ /* 0x000fea0003800000 */
[----:B------:R-:W-:Y:S02]  /*04f0*/  ISETP.GE.U32.AND P0, PT, R5, 0x4, PT ;  /* 0x000000040500780c */ /* 0x000fe40003f06070 */
[----:B------:R-:W-:-:S04]  /*0500*/  LOP3.LUT R7, R2, 0x3, RZ, 0xc0, !PT ;  /* 0x0000000302077812 */ /* 0x000fc800078ec0ff */
[----:B------:R-:W-:-:S07]  /*0510*/  ISETP.NE.AND P1, PT, R7, RZ, PT ;  /* 0x000000ff0700720c */ /* 0x000fce0003f25270 */
[----:B------:R-:W-:Y:S06]  /*0520*/  @!P0 BRA `(.L_x_6) ;  /* 0x0000000000688947 */ /* 0x000fec0003800000 */
[----:B------:R-:W0:Y:S08]  /*0530*/  LDC.64 R20, c[0x0][0x398] ;  /* 0x0000e600ff147b82 */ /* 0x000e300000000a00 */
[----:B------:R-:W1:Y:S08]  /*0540*/  LDC.64 R28, c[0x0][0x380] ;  /* 0x0000e000ff1c7b82 */ /* 0x000e700000000a00 */
[----:B------:R-:W2:Y:S01]  /*0550*/  LDC.64 R4, c[0x0][0x388] ;  /* 0x0000e200ff047b82 */ /* 0x000ea20000000a00 */
[----:B0-----:R-:W-:-:S02]  /*0560*/  IMAD R9, R6, R21, R0 ;  /* 0x0000001506097224 */ /* 0x001fc400078e0200 */
[----:B------:R-:W-:Y:S02]  /*0570*/  IMAD R11, R6, R20, R3 ;  /* 0x00000014060b7224 */ /* 0x000fe400078e0203 */
[----:B-1----:R-:W-:-:S05]  /*0580*/  IMAD.WIDE R28, R9, 0x8, R28 ;  /* 0x00000008091c7825 */ /* 0x002fca00078e021c */
[----:B------:R-:W3:Y:S01]  /*0590*/  LDG.E.64 R14, desc[UR4][R28.64] ;  /* 0x000000041c0e7981 */ /* 0x000ee2000c1e1b00 */
[----:B--2---:R-:W-:-:S05]  /*05a0*/  IMAD.WIDE R4, R11, 0x8, R4 ;  /* 0x000000080b047825 */ /* 0x004fca00078e0204 */
[----:B------:R-:W3:Y:S01]  /*05b0*/  LDG.E.64 R16, desc[UR4][R4.64] ;  /* 0x0000000404107981 */ /* 0x000ee2000c1e1b00 */
[----:B------:R-:W-:-:S04]  /*05c0*/  IMAD.WIDE R24, R21, 0x8, R28 ;  /* 0x0000000815187825 */ /* 0x000fc800078e021c */
[----:B------:R-:W-:Y:S01]  /*05d0*/  IMAD.WIDE R22, R20, 0x8, R4 ;  /* 0x0000000814167825 */ /* 0x000fe200078e0204 */
[----:B------:R0:W2:Y:S04]  /*05e0*/  LDG.E.64 R10, desc[UR4][R24.64] ;  /* 0x00000004180a7981 */ /* 0x0000a8000c1e1b00 */
[----:B------:R1:W2:Y:S01]  /*05f0*/  LDG.E.64 R12, desc[UR4][R22.64] ;  /* 0x00000004160c7981 */ /* 0x0002a2000c1e1b00 */
[----:B0-----:R-:W-:-:S04]  /*0600*/  IMAD.WIDE R24, R21, 0x8, R24 ;  /* 0x0000000815187825 */ /* 0x001fc800078e0218 */
[C---:B-1----:R-:W-:Y:S01]  /*0610*/  IMAD.WIDE R22, R20.reuse, 0x8, R22 ;  /* 0x0000000814167825 */ /* 0x042fe200078e0216 */
[----:B------:R-:W4:Y:S03]  /*0620*/  LDG.E.64 R4, desc[UR4][R24.64] ;  /* 0x0000000418047981 */ /* 0x000f26000c1e1b00 */
[----:B------:R-:W-:Y:S01]  /*0630*/  IMAD.WIDE R26, R21, 0x8, R24 ;  /* 0x00000008151a7825 */ /* 0x000fe200078e0218 */
[----:B------:R-:W4:Y:S03]  /*0640*/  LDG.E.64 R8, desc[UR4][R22.64] ;  /* 0x0000000416087981 */ /* 0x000f26000c1e1b00 */
[----:B------:R-:W-:Y:S02]  /*0650*/  IMAD.WIDE R20, R20, 0x8, R22 ;  /* 0x0000000814147825 */ /* 0x000fe400078e0216 */
[----:B------:R-:W5:Y:S04]  /*0660*/  LDG.E.64 R26, desc[UR4][R26.64] ;  /* 0x000000041a1a7981 */ /* 0x000f68000c1e1b00 */
[----:B------:R-:W5:Y:S01]  /*0670*/  LDG.E.64 R20, desc[UR4][R20.64] ;  /* 0x0000000414147981 */ /* 0x000f62000c1e1b00 */
[----:B------:R-:W-:Y:S01]  /*0680*/  IADD3 R6, PT, PT, R6, 0x4, RZ ;  /* 0x0000000406067810 */ /* 0x000fe20007ffe0ff */
[----:B---3--:R-:W-:-:S08]  /*0690*/  DFMA R14, R14, R16, R18 ;  /* 0x000000100e0e722b */ /* 0x008fd00000000012 */
[----:B--2---:R-:W-:-:S08]  /*06a0*/  DFMA R10, R10, R12, R14 ;  /* 0x0000000c0a0a722b */ /* 0x004fd0000000000e */
[----:B----4-:R-:W-:-:S08]  /*06b0*/  DFMA R4, R4, R8, R10 ;  /* 0x000000080404722b */ /* 0x010fd0000000000a */
[----:B-----5:R-:W-:-:S11]  /*06c0*/  DFMA R18, R26, R20, R4 ;  /* 0x000000141a12722b */ /* 0x020fd60000000004 */
.L_x_6:
[----:B------:R-:W-:Y:S05]  /*06d0*/  @!P1 BRA `(.L_x_3) ;  /* 0x0000000000749947 */ /* 0x000fea0003800000 */
[----:B------:R-:W-:Y:S01]  /*06e0*/  ISETP.NE.AND P0, PT, R7, 0x1, PT ;  /* 0x000000010700780c */ /* 0x000fe20003f05270 */
[----:B------:R-:W0:Y:S01]  /*06f0*/  LDC.64 R4, c[0x0][0x380] ;  /* 0x0000e000ff047b82 */ /* 0x000e220000000a00 */
[----:B------:R-:W-:-:S04]  /*0700*/  LOP3.LUT R2, R2, 0x1, RZ, 0xc0, !PT ;  /* 0x0000000102027812 */ /* 0x000fc800078ec0ff */
[----:B------:R-:W-:-:S03]  /*0710*/  ISETP.NE.U32.AND P1, PT, R2, 0x1, PT ;  /* 0x000000010200780c */ /* 0x000fc60003f25070 */
[----:B------:R-:W1:Y:S08]  /*0720*/  LDC.64 R8, c[0x0][0x388] ;  /* 0x0000e200ff087b82 */ /* 0x000e700000000a00 */
[----:B------:R-:W2:Y:S08]  /*0730*/  @P0 LDC.64 R16, c[0x0][0x398] ;  /* 0x0000e600ff100b82 */ /* 0x000eb00000000a00 */
[----:B------:R-:W3:Y:S08]  /*0740*/  @!P1 LDC.64 R14, c[0x0][0x398] ;  /* 0x0000e600ff0e9b82 */ /* 0x000ef00000000a00 */
[----:B------:R-:W4:Y:S08]  /*0750*/  LDC.64 R12, c[0x0][0x380] ;  /* 0x0000e000ff0c7b82 */ /* 0x000f300000000a00 */
[----:B------:R-:W5:Y:S01]  /*0760*/  LDC.64 R10, c[0x0][0x388] ;  /* 0x0000e200ff0a7b82 */ /* 0x000f620000000a00 */
[----:B--2---:R-:W-:-:S02]  /*0770*/  @P0 IMAD R23, R6, R17, R0 ;  /* 0x0000001106170224 */ /* 0x004fc400078e0200 */
[C---:B------:R-:W-:Y:S01]  /*0780*/  @P0 IMAD R25, R6.reuse, R16, R3 ;  /* 0x0000001006190224 */ /* 0x040fe200078e0203 */
[----:B------:R-:W-:Y:S01]  /*0790*/  @P0 IADD3 R6, PT, PT, R6, 0x2, RZ ;  /* 0x0000000206060810 */ /* 0x000fe20007ffe0ff */
[----:B0-----:R-:W-:-:S04]  /*07a0*/  @P0 IMAD.WIDE R22, R23, 0x8, R4 ;  /* 0x0000000817160825 */ /* 0x001fc800078e0204 */
[----:B-1----:R-:W-:Y:S02]  /*07b0*/  @P0 IMAD.WIDE R24, R25, 0x8, R8 ;  /* 0x0000000819180825 */ /* 0x002fe400078e0208 */
[----:B------:R-:W2:Y:S02]  /*07c0*/  @P0 LDG.E.64 R8, desc[UR4][R22.64] ;  /* 0x0000000416080981 */ /* 0x000ea4000c1e1b00 */
[----:B------:R-:W-:Y:S02]  /*07d0*/  @P0 IMAD.WIDE R20, R17, 0x8, R22 ;  /* 0x0000000811140825 */ /* 0x000fe400078e0216 */
[----:B------:R-:W2:Y:S02]  /*07e0*/  @P0 LDG.E.64 R4, desc[UR4][R24.64] ;  /* 0x0000000418040981 */ /* 0x000ea4000c1e1b00 */
[----:B------:R-:W-:-:S04]  /*07f0*/  @P0 IMAD.WIDE R16, R16, 0x8, R24 ;  /* 0x0000000810100825 */ /* 0x000fc800078e0218 */
[C---:B---3--:R-:W-:Y:S02]  /*0800*/  @!P1 IMAD R27, R6.reuse, R15, R0 ;  /* 0x0000000f061b9224 */ /* 0x048fe400078e0200 */
[----:B------:R-:W-:Y:S02]  /*0810*/  @!P1 IMAD R29, R6, R14, R3 ;  /* 0x0000000e061d9224 */ /* 0x000fe400078e0203 */
[----:B------:R-:W3:Y:S01]  /*0820*/  @P0 LDG.E.64 R6, desc[UR4][R20.64] ;  /* 0x0000000414060981 */ /* 0x000ee2000c1e1b00 */
[----:B----4-:R-:W-:-:S03]  /*0830*/  @!P1 IMAD.WIDE R12, R27, 0x8, R12 ;  /* 0x000000081b0c9825 */ /* 0x010fc600078e020c */
[----:B------:R-:W3:Y:S01]  /*0840*/  @P0 LDG.E.64 R14, desc[UR4][R16.64] ;  /* 0x00000004100e0981 */ /* 0x000ee2000c1e1b00 */
[----:B-----5:R-:W-:-:S03]  /*0850*/  @!P1 IMAD.WIDE R10, R29, 0x8, R10 ;  /* 0x000000081d0a9825 */ /* 0x020fc600078e020a */
[----:B------:R-:W4:Y:S04]  /*0860*/  @!P1 LDG.E.64 R12, desc[UR4][R12.64] ;  /* 0x000000040c0c9981 */ /* 0x000f28000c1e1b00 */
[----:B------:R-:W4:Y:S01]  /*0870*/  @!P1 LDG.E.64 R10, desc[UR4][R10.64] ;  /* 0x000000040a0a9981 */ /* 0x000f22000c1e1b00 */
[----:B--2---:R-:W-:-:S08]  /*0880*/  @P0 DFMA R4, R8, R4, R18 ;  /* 0x000000040804022b */ /* 0x004fd00000000012 */
[----:B---3--:R-:W-:-:S08]  /*0890*/  @P0 DFMA R18, R6, R14, R4 ;  /* 0x0000000e0612022b */ /* 0x008fd00000000004 */
[----:B----4-:R-:W-:-:S11]  /*08a0*/  @!P1 DFMA R18, R12, R10, R18 ;  /* 0x0000000a0c12922b */ /* 0x010fd60000000012 */
.L_x_3:
[----:B------:R-:W0:Y:S01]  /*08b0*/  LDC.64 R4, c[0x0][0x390] ;  /* 0x0000e400ff047b82 */ /* 0x000e220000000a00 */
[----:B------:R-:W1:Y:S02]  /*08c0*/  LDCU UR6, c[0x0][0x398] ;  /* 0x00007300ff0677ac */ /* 0x000e640008000800 */
[----:B-1----:R-:W-:-:S04]  /*08d0*/  IMAD R3, R0, UR6, R3 ;  /* 0x0000000600037c24 */ /* 0x002fc8000f8e0203 */
[----:B0-----:R-:W-:-:S05]  /*08e0*/  IMAD.WIDE R2, R3, 0x8, R4 ;  /* 0x0000000803027825 */ /* 0x001fca00078e0204 */
[----:B------:R-:W-:Y:S01]  /*08f0*/  STG.E.64 desc[UR4][R2.64], R18 ;  /* 0x0000001202007986 */ /* 0x000fe2000c101b04 */
[----:B------:R-:W-:Y:S05]  /*0900*/  EXIT ;  /* 0x000000000000794d */ /* 0x000fea0003800000 */
.L_x_7:
        /* <DEDUP_REMOVED lines=15> */
.L_x_50:


//--------------------- .text._Z7Back_dWPdS_S_iiii --------------------------
	.section	.text._Z7Back_dWPdS_S_iiii,"ax",@progbits
	.align	128
        .global         _Z7Back_dWPdS_S_iiii
        .type           _Z7Back_dWPdS_S_iiii,@function
        .size           _Z7Back_dWPdS_S_iiii,(.L_x_51 - _Z7Back_dWPdS_S_iiii)
        .other          _Z7Back_dWPdS_S_iiii,@"STO_CUDA_ENTRY STV_DEFAULT"
_Z7Back_dWPdS_S_iiii:
.text._Z7Back_dWPdS_S_iiii:
        /* <DEDUP_REMOVED lines=13> */
[----:B------:R-:W0:Y:S01]  /*00d0*/  LDCU UR7, c[0x0][0x398] ;  /* 0x00007300ff0777ac */ /* 0x000e220008000800 */
[----:B------:R-:W-:Y:S01]  /*00e0*/  CS2R R26, SRZ ;  /* 0x00000000001a7805 */ /* 0x000fe2000001ff00 */
[----:B------:R-:W1:Y:S01]  /*00f0*/  LDCU.64 UR12, c[0x0][0x358] ;  /* 0x00006b00ff0c77ac */ /* 0x000e620008000a00 */
[----:B0-----:R-:W-:-:S09]  /*0100*/  UISETP.GE.AND UP0, UPT, UR7, 0x1, UPT ;  /* 0x000000010700788c */ /* 0x001fd2000bf06270 */
[----:B-1----:R-:W-:Y:S05]  /*0110*/  BRA.U !UP0, `(.L_x_8) ;  /* 0x0000000908a47547 */ /* 0x002fea000b800000 */
[----:B------:R-:W-:Y:S02]  /*0120*/  UISETP.GE.U32.AND UP1, UPT, UR7, 0x10, UPT ;  /* 0x000000100700788c */ /* 0x000fe4000bf26070 */
[----:B------:R-:W-:Y:S01]  /*0130*/  IMAD R28, R3, UR7, RZ ;  /* 0x00000007031c7c24 */ /* 0x000fe2000f8e02ff */
[----:B------:R-:W-:Y:S02]  /*0140*/  ULOP3.LUT UR10, UR7, 0xf, URZ, 0xc0, !UPT ;  /* 0x0000000f070a7892 */ /* 0x000fe4000f8ec0ff */
[----:B------:R-:W-:Y:S01]  /*0150*/  IMAD R2, R0, UR7, RZ ;  /* 0x0000000700027c24 */ /* 0x000fe2000f8e02ff */
[----:B------:R-:W-:Y:S01]  /*0160*/  CS2R R26, SRZ ;  /* 0x00000000001a7805 */ /* 0x000fe2000001ff00 */
[----:B------:R-:W-:Y:S01]  /*0170*/  UMOV UR4, URZ ;  /* 0x000000ff00047c82 */ /* 0x000fe20008000000 */
[----:B------:R-:W-:Y:S01]  /*0180*/  UISETP.NE.AND UP0, UPT, UR10, URZ, UPT ;  /* 0x000000ff0a00728c */ /* 0x000fe2000bf05270 */
[----:B------:R-:W-:Y:S10]  /*0190*/  BRA.U !UP1, `(.L_x_9) ;  /* 0x0000000509187547 */ /* 0x000ff4000b800000 */
[----:B------:R-:W0:Y:S01]  /*01a0*/  LDC.64 R4, c[0x0][0x388] ;  /* 0x0000e200ff047b82 */ /* 0x000e220000000a00 */
[----:B------:R-:W1:Y:S01]  /*01b0*/  LDCU.64 UR8, c[0x0][0x380] ;  /* 0x00007000ff0877ac */ /* 0x000e620008000a00 */
[----:B------:R-:W-:Y:S01]  /*01c0*/  IMAD.MOV.U32 R24, RZ, RZ, R2 ;  /* 0x000000ffff187224 */ /* 0x000fe200078e0002 */
[----:B------:R-:W-:Y:S01]  /*01d0*/  CS2R R26, SRZ ;  /* 0x00000000001a7805 */ /* 0x000fe2000001ff00 */
[----:B------:R-:W-:Y:S02]  /*01e0*/  ULOP3.LUT UR4, UR7, 0x7ffffff0, URZ, 0xc0, !UPT ;  /* 0x7ffffff007047892 */ /* 0x000fe4000f8ec0ff */
[----:B-1----:R-:W-:Y:S02]  /*01f0*/  UIADD3 UR5, UP1, UPT, UR8, 0x40, URZ ;  /* 0x0000004008057890 */ /* 0x002fe4000ff3e0ff */
[----:B------:R-:W-:Y:S02]  /*0200*/  UIADD3 UR8, UPT, UPT, -UR4, URZ, URZ ;  /* 0x000000ff04087290 */ /* 0x000fe4000fffe1ff */
[----:B------:R-:W-:Y:S01]  /*0210*/  UIADD3.X UR6, UPT, UPT, URZ, UR9, URZ, UP1, !UPT ;  /* 0x00000009ff067290 */ /* 0x000fe20008ffe4ff */
[----:B0-----:R-:W-:-:S03]  /*0220*/  IMAD.WIDE.U32 R4, R28, 0x8, R4 ;  /* 0x000000081c047825 */ /* 0x001fc600078e0004 */
[----:B------:R-:W-:-:S05]  /*0230*/  IADD3 R8, P0, PT, R4, 0x40, RZ ;  /* 0x0000004004087810 */ /* 0x000fca0007f1e0ff */
[----:B------:R-:W-:-:S08]  /*0240*/  IMAD.X R9, RZ, RZ, R5, P0 ;  /* 0x000000ffff097224 */ /* 0x000fd000000e0605 */
.L_x_10:
[----:B------:R-:W-:Y:S01]  /*0250*/  MOV R20, UR5 ;  /* 0x0000000500147c02 */ /* 0x000fe20008000f00 */
[----:B------:R-:W-:Y:S01]  /*0260*/  IMAD.U32 R21, RZ, RZ, UR6 ;  /* 0x00000006ff157e24 */ /* 0x000fe2000f8e00ff */
[----:B------:R-:W-:Y:S01]  /*0270*/  MOV R4, R8 ;  /* 0x0000000800047202 */ /* 0x000fe20000000f00 */
[----:B------:R-:W-:Y:S02]  /*0280*/  IMAD.MOV.U32 R5, RZ, RZ, R9 ;  /* 0x000000ffff057224 */ /* 0x000fe400078e0009 */
[----:B------:R-:W-:-:S03]  /*0290*/  IMAD.WIDE R20, R24, 0x8, R20 ;  /* 0x0000000818147825 */ /* 0x000fc600078e0214 */
[----:B------:R-:W2:Y:S04]  /*02a0*/  LDG.E.64 R12, desc[UR12][R4.64+-0x40] ;  /* 0xffffc00c040c7981 */ /* 0x000ea8000c1e1b00 */
[----:B------:R-:W2:Y:S04]  /*02b0*/  LDG.E.64 R14, desc[UR12][R20.64+-0x40] ;  /* 0xffffc00c140e7981 */ /* 0x000ea8000c1e1b00 */
[----:B------:R-:W3:Y:S04]  /*02c0*/  LDG.E.64 R8, desc[UR12][R4.64+-0x38] ;  /* 0xffffc80c04087981 */ /* 0x000ee8000c1e1b00 */
[----:B------:R-:W3:Y:S04]  /*02d0*/  LDG.E.64 R10, desc[UR12][R20.64+-0x38] ;  /* 0xffffc80c140a7981 */ /* 0x000ee8000c1e1b00 */
[----:B------:R-:W4:Y:S04]  /*02e0*/  LDG.E.64 R6, desc[UR12][R4.64+-0x30] ;  /* 0xffffd00c04067981 */ /* 0x000f28000c1e1b00 */
[----:B------:R-:W4:Y:S04]  /*02f0*/  LDG.E.64 R16, desc[UR12][R20.64+-0x30] ;  /* 0xffffd00c14107981 */ /* 0x000f28000c1e1b00 */
[----:B------:R-:W5:Y:S04]  /*0300*/  LDG.E.64 R18, desc[UR12][R4.64+0x18] ;  /* 0x0000180c04127981 */ /* 0x000f68000c1e1b00 */
[----:B------:R-:W5:Y:S01]  /*0310*/  LDG.E.64 R22, desc[UR12][R4.64+0x38] ;  /* 0x0000380c04167981 */ /* 0x000f62000c1e1b00 */
[----:B--2---:R-:W-:-:S03]  /*0320*/  DFMA R26, R12, R14, R26 ;  /* 0x0000000e0c1a722b */ /* 0x004fc6000000001a */
[----:B------:R-:W2:Y:S04]  /*0330*/  LDG.E.64 R12, desc[UR12][R4.64+-0x28] ;  /* 0xffffd80c040c7981 */ /* 0x000ea8000c1e1b00 */
[----:B------:R-:W2:Y:S01]  /*0340*/  LDG.E.64 R14, desc[UR12][R20.64+-0x28] ;  /* 0xffffd80c140e7981 */ /* 0x000ea2000c1e1b00 */
[----:B---3--:R-:W-:-:S03]  /*0350*/  DFMA R26, R8, R10, R26 ;  /* 0x0000000a081a722b */ /* 0x008fc6000000001a */
[----:B------:R-:W3:Y:S04]  /*0360*/  LDG.E.64 R8, desc[UR12][R4.64+-0x20] ;  /* 0xffffe00c04087981 */ /* 0x000ee8000c1e1b00 */
[----:B------:R-:W3:Y:S01]  /*0370*/  LDG.E.64 R10, desc[UR12][R20.64+-0x20] ;  /* 0xffffe00c140a7981 */ /* 0x000ee2000c1e1b00 */
[----:B----4-:R-:W-:-:S03]  /*0380*/  DFMA R26, R6, R16, R26 ;  /* 0x00000010061a722b */ /* 0x010fc6000000001a */
[----:B------:R-:W4:Y:S04]  /*0390*/  LDG.E.64 R6, desc[UR12][R4.64+-0x18] ;  /* 0xffffe80c04067981 */ /* 0x000f28000c1e1b00 */
[----:B------:R-:W4:Y:S01]  /*03a0*/  LDG.E.64 R16, desc[UR12][R20.64+-0x18] ;  /* 0xffffe80c14107981 */ /* 0x000f22000c1e1b00 */
        /* <DEDUP_REMOVED lines=16> */
[----:B------:R-:W5:Y:S04]  /*04b0*/  LDG.E.64 R6, desc[UR12][R20.64+0x18] ;  /* 0x0000180c14067981 */ /* 0x000f68000c1e1b00 */
[----:B------:R-:W4:Y:S01]  /*04c0*/  LDG.E.64 R26, desc[UR12][R20.64+0x38] ;  /* 0x0000380c141a7981 */ /* 0x000f22000c1e1b00 */
[----:B--2---:R-:W-:-:S03]  /*04d0*/  DFMA R12, R12, R14, R16 ;  /* 0x0000000e0c0c722b */ /* 0x004fc60000000010 */
[----:B------:R-:W2:Y:S04]  /*04e0*/  LDG.E.64 R14, desc[UR12][R4.64+0x20] ;  /* 0x0000200c040e7981 */ /* 0x000ea8000c1e1b00 */
[----:B------:R-:W2:Y:S01]  /*04f0*/  LDG.E.64 R16, desc[UR12][R20.64+0x20] ;  /* 0x0000200c14107981 */ /* 0x000ea2000c1e1b00 */
[----:B---3--:R-:W-:-:S03]  /*0500*/  DFMA R8, R8, R10, R12 ;  /* 0x0000000a0808722b */ /* 0x008fc6000000000c */
[----:B------:R-:W3:Y:S04]  /*0510*/  LDG.E.64 R10, desc[UR12][R4.64+0x28] ;  /* 0x0000280c040a7981 */ /* 0x000ee8000c1e1b00 */
[----:B------:R-:W3:Y:S01]  /*0520*/  LDG.E.64 R12, desc[UR12][R20.64+0x28] ;  /* 0x0000280c140c7981 */ /* 0x000ee2000c1e1b00 */
[----:B-----5:R-:W-:-:S03]  /*0530*/  DFMA R18, R18, R6, R8 ;  /* 0x000000061212722b */ /* 0x020fc60000000008 */
[----:B------:R-:W5:Y:S04]  /*0540*/  LDG.E.64 R6, desc[UR12][R4.64+0x30] ;  /* 0x0000300c04067981 */ /* 0x000f68000c1e1b00 */
[----:B------:R-:W5:Y:S01]  /*0550*/  LDG.E.64 R8, desc[UR12][R20.64+0x30] ;  /* 0x0000300c14087981 */ /* 0x000f62000c1e1b00 */
[----:B------:R-:W-:-:S04]  /*0560*/  UIADD3 UR8, UPT, UPT, UR8, 0x10, URZ ;  /* 0x0000001008087890 */ /* 0x000fc8000fffe0ff */
[----:B------:R-:W-:Y:S01]  /*0570*/  UISETP.NE.AND UP1, UPT, UR8, URZ, UPT ;  /* 0x000000ff0800728c */ /* 0x000fe2000bf25270 */
[----:B------:R-:W-:Y:S01]  /*0580*/  VIADD R24, R24, 0x10 ;  /* 0x0000001018187836 */ /* 0x000fe20000000000 */
[----:B--2---:R-:W-:-:S08]  /*0590*/  DFMA R14, R14, R16, R18 ;  /* 0x000000100e0e722b */ /* 0x004fd00000000012 */
[----:B---3--:R-:W-:-:S08]  /*05a0*/  DFMA R10, R10, R12, R14 ;  /* 0x0000000c0a0a722b */ /* 0x008fd0000000000e */
[----:B-----5:R-:W-:Y:S01]  /*05b0*/  DFMA R6, R6, R8, R10 ;  /* 0x000000080606722b */ /* 0x020fe2000000000a */
[----:B------:R-:W-:-:S04]  /*05c0*/  IADD3 R8, P0, PT, R4, 0x80, RZ ;  /* 0x0000008004087810 */ /* 0x000fc80007f1e0ff */
[----:B------:R-:W-:-:S03]  /*05d0*/  IADD3.X R9, PT, PT, RZ, R5, RZ, P0, !PT ;  /* 0x00000005ff097210 */ /* 0x000fc600007fe4ff */
[----:B----4-:R-:W-:Y:S01]  /*05e0*/  DFMA R26, R22, R26, R6 ;  /* 0x0000001a161a722b */ /* 0x010fe20000000006 */
[----:B------:R-:W-:Y:S10]  /*05f0*/  BRA.U UP1, `(.L_x_10) ;  /* 0xfffffffd01147547 */ /* 0x000ff4000b83ffff */
.L_x_9:
[----:B------:R-:W-:Y:S05]  /*0600*/  BRA.U !UP0, `(.L_x_8) ;  /* 0x0000000508687547 */ /* 0x000fea000b800000 */
[----:B------:R-:W-:Y:S02]  /*0610*/  UISETP.GE.U32.AND UP0, UPT, UR10, 0x8, UPT ;  /* 0x000000080a00788c */ /* 0x000fe4000bf06070 */
[----:B------:R-:W-:-:S04]  /*0620*/  ULOP3.LUT UR6, UR7, 0x7, URZ, 0xc0, !UPT ;  /* 0x0000000707067892 */ /* 0x000fc8000f8ec0ff */
[----:B------:R-:W-:-:S03]  /*0630*/  UISETP.NE.AND UP1, UPT, UR6, URZ, UPT ;  /* 0x000000ff0600728c */ /* 0x000fc6000bf25270 */
[----:B------:R-:W-:Y:S08]  /*0640*/  BRA.U !UP0, `(.L_x_11) ;  /* 0x0000000108907547 */ /* 0x000ff0000b800000 */
[----:B------:R-:W0:Y:S01]  /*0650*/  LDC.64 R12, c[0x0][0x388] ;  /* 0x0000e200ff0c7b82 */ /* 0x000e220000000a00 */
[----:B------:R-:W1:Y:S01]  /*0660*/  LDCU.64 UR8, c[0x0][0x388] ;  /* 0x00007100ff0877ac */ /* 0x000e620008000a00 */
[----:B------:R-:W-:Y:S01]  /*0670*/  IADD3 R7, PT, PT, R28, UR4, RZ ;  /* 0x000000041c077c10 */ /* 0x000fe2000fffe0ff */
[----:B------:R-:W-:Y:S01]  /*0680*/  VIADD R9, R2, UR4 ;  /* 0x0000000402097c36 */ /* 0x000fe20008000000 */
[----:B------:R-:W-:-:S04]  /*0690*/  IADD3 R6, P0, PT, R28, UR4, RZ ;  /* 0x000000041c067c10 */ /* 0x000fc8000ff1e0ff */
[----:B------:R-:W2:Y:S01]  /*06a0*/  LDC.64 R4, c[0x0][0x380] ;  /* 0x0000e000ff047b82 */ /* 0x000ea20000000a00 */
[----:B0-----:R-:W-:Y:S01]  /*06b0*/  IMAD.WIDE.U32 R12, R7, 0x8, R12 ;  /* 0x00000008070c7825 */ /* 0x001fe200078e000c */
[----:B------:R-:W-:Y:S02]  /*06c0*/  IADD3.X R7, PT, PT, RZ, RZ, RZ, P0, !PT ;  /* 0x000000ffff077210 */ /* 0x000fe400007fe4ff */
[----:B-1----:R-:W-:-:S03]  /*06d0*/  LEA R24, P0, R6, UR8, 0x3 ;  /* 0x0000000806187c11 */ /* 0x002fc6000f8018ff */
[----:B------:R-:W3:Y:S01]  /*06e0*/  LDG.E.64 R12, desc[UR12][R12.64] ;  /* 0x0000000c0c0c7981 */ /* 0x000ee2000c1e1b00 */
[----:B--2---:R-:W-:Y:S01]  /*06f0*/  IMAD.WIDE R4, R9, 0x8, R4 ;  /* 0x0000000809047825 */ /* 0x004fe200078e0204 */
[----:B------:R-:W-:-:S04]  /*0700*/  LEA.HI.X R25, R6, UR9, R7, 0x3, P0 ;  /* 0x0000000906197c11 */ /* 0x000fc800080f1c07 */
[----:B------:R-:W3:Y:S04]  /*0710*/  LDG.E.64 R14, desc[UR12][R4.64] ;  /* 0x0000000c040e7981 */ /* 0x000ee8000c1e1b00 */
[----:B------:R-:W2:Y:S04]  /*0720*/  LDG.E.64 R8, desc[UR12][R4.64+0x8] ;  /* 0x0000080c04087981 */ /* 0x000ea8000c1e1b00 */
[----:B------:R-:W2:Y:S04]  /*0730*/  LDG.E.64 R10, desc[UR12][R24.64+0x8] ;  /* 0x0000080c180a7981 */ /* 0x000ea8000c1e1b00 */
[----:B------:R-:W4:Y:S04]  /*0740*/  LDG.E.64 R22, desc[UR12][R4.64+0x10] ;  /* 0x0000100c04167981 */ /* 0x000f28000c1e1b00 */
[----:B------:R-:W4:Y:S04]  /*0750*/  LDG.E.64 R6, desc[UR12][R24.64+0x10] ;  /* 0x0000100c18067981 */ /* 0x000f28000c1e1b00 */
[----:B------:R-:W5:Y:S04]  /*0760*/  LDG.E.64 R20, desc[UR12][R4.64+0x18] ;  /* 0x0000180c04147981 */ /* 0x000f68000c1e1b00 */
[----:B------:R-:W5:Y:S04]  /*0770*/  LDG.E.64 R18, desc[UR12][R24.64+0x18] ;  /* 0x0000180c18127981 */ /* 0x000f68000c1e1b00 */
[----:B------:R-:W5:Y:S01]  /*0780*/  LDG.E.64 R16, desc[UR12][R4.64+0x20] ;  /* 0x0000200c04107981 */ /* 0x000f62000c1e1b00 */
[----:B---3--:R-:W-:-:S03]  /*0790*/  DFMA R12, R12, R14, R26 ;  /* 0x0000000e0c0c722b */ /* 0x008fc6000000001a */
[----:B------:R-:W3:Y:S04]  /*07a0*/  LDG.E.64 R14, desc[UR12][R24.64+0x20] ;  /* 0x0000200c180e7981 */ /* 0x000ee8000c1e1b00 */
[----:B------:R-:W3:Y:S01]  /*07b0*/  LDG.E.64 R26, desc[UR12][R24.64+0x38] ;  /* 0x0000380c181a7981 */ /* 0x000ee2000c1e1b00 */
[----:B--2---:R-:W-:-:S03]  /*07c0*/  DFMA R8, R10, R8, R12 ;  /* 0x000000080a08722b */ /* 0x004fc6000000000c */
[----:B------:R-:W2:Y:S04]  /*07d0*/  LDG.E.64 R12, desc[UR12][R4.64+0x28] ;  /* 0x0000280c040c7981 */ /* 0x000ea8000c1e1b00 */
[----:B------:R-:W2:Y:S01]  /*07e0*/  LDG.E.64 R10, desc[UR12][R24.64+0x28] ;  /* 0x0000280c180a7981 */ /* 0x000ea2000c1e1b00 */
[----:B----4-:R-:W-:-:S03]  /*07f0*/  DFMA R22, R6, R22, R8 ;  /* 0x000000160616722b */ /* 0x010fc60000000008 */
[----:B------:R-:W4:Y:S04]  /*0800*/  LDG.E.64 R8, desc[UR12][R4.64+0x30] ;  /* 0x0000300c04087981 */ /* 0x000f28000c1e1b00 */
[----:B------:R-:W4:Y:S04]  /*0810*/  LDG.E.64 R6, desc[UR12][R24.64+0x30] ;  /* 0x0000300c18067981 */ /* 0x000f28000c1e1b00 */
[----:B------:R-:W4:Y:S01]  /*0820*/  LDG.E.64 R4, desc[UR12][R4.64+0x38] ;  /* 0x0000380c04047981 */ /* 0x000f22000c1e1b00 */
[----:B-----5:R-:W-:Y:S01]  /*0830*/  DFMA R18, R18, R20, R22 ;  /* 0x000000141212722b */ /* 0x020fe20000000016 */
[----:B------:R-:W-:-:S07]  /*0840*/  UIADD3 UR4, UPT, UPT, UR4, 0x8, URZ ;  /* 0x0000000804047890 */ /* 0x000fce000fffe0ff */
[----:B---3--:R-:W-:-:S08]  /*0850*/  DFMA R14, R14, R16, R18 ;  /* 0x000000100e0e722b */ /* 0x008fd00000000012 */
[----:B--2---:R-:W-:-:S08]  /*0860*/  DFMA R10, R10, R12, R14 ;  /* 0x0000000c0a0a722b */ /* 0x004fd0000000000e */
[----:B----4-:R-:W-:-:S08]  /*0870*/  DFMA R6, R6, R8, R10 ;  /* 0x000000080606722b */ /* 0x010fd0000000000a */
[----:B------:R-:W-:-:S11]  /*0880*/  DFMA R26, R26, R4, R6 ;  /* 0x000000041a1a722b */ /* 0x000fd60000000006 */
.L_x_11:
[----:B------:R-:W-:Y:S05]  /*0890*/  BRA.U !UP1, `(.L_x_8) ;  /* 0x0000000109c47547 */ /* 0x000fea000b800000 */
[----:B------:R-:W-:Y:S02]  /*08a0*/  UISETP.GE.U32.AND UP0, UPT, UR6, 0x4, UPT ;  /* 0x000000040600788c */ /* 0x000fe4000bf06070 */
[----:B------:R-:W-:-:S04]  /*08b0*/  ULOP3.LUT UR5, UR7, 0x3, URZ, 0xc0, !UPT ;  /* 0x0000000307057892 */ /* 0x000fc8000f8ec0ff */
[----:B------:R-:W-:-:S03]  /*08c0*/  UISETP.NE.AND UP1, UPT, UR5, URZ, UPT ;  /* 0x000000ff0500728c */ /* 0x000fc6000bf25270 */
[----:B------:R-:W-:Y:S08]  /*08d0*/  BRA.U !UP0, `(.L_x_12) ;  /* 0x0000000108607547 */ /* 0x000ff0000b800000 */
[----:B------:R-:W0:Y:S01]  /*08e0*/  LDC.64 R4, c[0x0][0x388] ;  /* 0x0000e200ff047b82 */ /* 0x000e220000000a00 */
[----:B------:R-:W1:Y:S01]  /*08f0*/  LDCU.64 UR6, c[0x0][0x388] ;  /* 0x00007100ff0677ac */ /* 0x000e620008000a00 */
[----:B------:R-:W-:Y:S01]  /*0900*/  VIADD R7, R28, UR4 ;  /* 0x000000041c077c36 */ /* 0x000fe20008000000 */
[----:B------:R-:W-:Y:S02]  /*0910*/  IADD3 R9, PT, PT, R2, UR4, RZ ;  /* 0x0000000402097c10 */ /* 0x000fe4000fffe0ff */
[----:B------:R-:W-:-:S03]  /*0920*/  IADD3 R8, P0, PT, R28, UR4, RZ ;  /* 0x000000041c087c10 */ /* 0x000fc6000ff1e0ff */
[----:B------:R-:W2:Y:S01]  /*0930*/  LDC.64 R22, c[0x0][0x380] ;  /* 0x0000e000ff167b82 */ /* 0x000ea20000000a00 */
[----:B0-----:R-:W-:-:S06]  /*0940*/  IMAD.WIDE.U32 R4, R7, 0x8, R4 ;  /* 0x0000000807047825 */ /* 0x001fcc00078e0004 */
[----:B------:R-:W3:Y:S01]  /*0950*/  LDG.E.64 R4, desc[UR12][R4.64] ;  /* 0x0000000c04047981 */ /* 0x000ee2000c1e1b00 */
[----:B--2---:R-:W-:-:S04]  /*0960*/  IMAD.WIDE R22, R9, 0x8, R22 ;  /* 0x0000000809167825 */ /* 0x004fc800078e0216 */
[----:B------:R-:W-:Y:S01]  /*0970*/  IMAD.X R9, RZ, RZ, RZ, P0 ;  /* 0x000000ffff097224 */ /* 0x000fe200000e06ff */
[C---:B-1----:R-:W-:Y:S01]  /*0980*/  LEA R16, P0, R8.reuse, UR6, 0x3 ;  /* 0x0000000608107c11 */ /* 0x042fe2000f8018ff */
[----:B------:R-:W3:Y:S03]  /*0990*/  LDG.E.64 R6, desc[UR12][R22.64] ;  /* 0x0000000c16067981 */ /* 0x000ee6000c1e1b00 */
[----:B------:R-:W-:Y:S01]  /*09a0*/  LEA.HI.X R17, R8, UR7, R9, 0x3, P0 ;  /* 0x0000000708117c11 */ /* 0x000fe200080f1c09 */
[----:B------:R-:W2:Y:S04]  /*09b0*/  LDG.E.64 R12, desc[UR12][R22.64+0x10] ;  /* 0x0000100c160c7981 */ /* 0x000ea8000c1e1b00 */
[----:B------:R-:W4:Y:S04]  /*09c0*/  LDG.E.64 R8, desc[UR12][R22.64+0x8] ;  /* 0x0000080c16087981 */ /* 0x000f28000c1e1b00 */
[----:B------:R-:W4:Y:S04]  /*09d0*/  LDG.E.64 R10, desc[UR12][R16.64+0x8] ;  /* 0x0000080c100a7981 */ /* 0x000f28000c1e1b00 */
[----:B------:R-:W2:Y:S04]  /*09e0*/  LDG.E.64 R14, desc[UR12][R16.64+0x10] ;  /* 0x0000100c100e7981 */ /* 0x000ea8000c1e1b00 */
[----:B------:R-:W5:Y:S04]  /*09f0*/  LDG.E.64 R18, desc[UR12][R22.64+0x18] ;  /* 0x0000180c16127981 */ /* 0x000f68000c1e1b00 */
[----:B------:R-:W5:Y:S01]  /*0a00*/  LDG.E.64 R20, desc[UR12][R16.64+0x18] ;  /* 0x0000180c10147981 */ /* 0x000f62000c1e1b00 */
[----:B------:R-:W-:Y:S01]  /*0a10*/  UIADD3 UR4, UPT, UPT, UR4, 0x4, URZ ;  /* 0x0000000404047890 */ /* 0x000fe2000fffe0ff */
[----:B---3--:R-:W-:-:S08]  /*0a20*/  DFMA R6, R4, R6, R26 ;  /* 0x000000060406722b */ /* 0x008fd0000000001a */
[----:B----4-:R-:W-:-:S08]  /*0a30*/  DFMA R6, R10, R8, R6 ;  /* 0x000000080a06722b */ /* 0x010fd00000000006 */
[----:B--2---:R-:W-:-:S08]  /*0a40*/  DFMA R6, R14, R12, R6 ;  /* 0x0000000c0e06722b */ /* 0x004fd00000000006 */
[----:B-----5:R-:W-:-:S11]  /*0a50*/  DFMA R26, R20, R18, R6 ;  /* 0x00000012141a722b */ /* 0x020fd60000000006 */
.L_x_12:
[----:B------:R-:W-:Y:S05]  /*0a60*/  BRA.U !UP1, `(.L_x_8) ;  /* 0x0000000109507547 */ /* 0x000fea000b800000 */
[----:B------:R-:W0:Y:S01]  /*0a70*/  LDC.64 R6, c[0x0][0x388] ;  /* 0x0000e200ff067b82 */ /* 0x000e220000000a00 */
[----:B------:R-:W-:Y:S01]  /*0a80*/  IADD3 R9, PT, PT, R28, UR4, RZ ;  /* 0x000000041c097c10 */ /* 0x000fe2000fffe0ff */
[----:B------:R-:W-:Y:S01]  /*0a90*/  VIADD R11, R2, UR4 ;  /* 0x00000004020b7c36 */ /* 0x000fe20008000000 */
[----:B------:R-:W-:-:S05]  /*0aa0*/  UIADD3 UR5, UPT, UPT, -UR5, URZ, URZ ;  /* 0x000000ff05057290 */ /* 0x000fca000fffe1ff */
[----:B------:R-:W1:Y:S01]  /*0ab0*/  LDC.64 R4, c[0x0][0x380] ;  /* 0x0000e000ff047b82 */ /* 0x000e620000000a00 */
[----:B0-----:R-:W-:-:S04]  /*0ac0*/  IMAD.WIDE.U32 R6, R9, 0x8, R6 ;  /* 0x0000000809067825 */ /* 0x001fc800078e0006 */
[----:B------:R-:W-:Y:S01]  /*0ad0*/  IMAD.MOV.U32 R10, RZ, RZ, R6 ;  /* 0x000000ffff0a7224 */ /* 0x000fe200078e0006 */
[----:B------:R-:W-:-:S07]  /*0ae0*/  MOV R13, R7 ;  /* 0x00000007000d7202 */ /* 0x000fce0000000f00 */
.L_x_13:
[----:B-1----:R-:W-:Y:S01]  /*0af0*/  IMAD.WIDE R6, R11, 0x8, R4 ;  /* 0x000000080b067825 */ /* 0x002fe200078e0204 */
[----:B------:R-:W-:-:S03]  /*0b00*/  MOV R8, R10 ;  /* 0x0000000a00087202 */ /* 0x000fc60000000f00 */
[----:B------:R-:W-:Y:S02]  /*0b10*/  IMAD.MOV.U32 R9, RZ, RZ, R13 ;  /* 0x000000ffff097224 */ /* 0x000fe400078e000d */
[----:B------:R-:W2:Y:S04]  /*0b20*/  LDG.E.64 R6, desc[UR12][R6.64] ;  /* 0x0000000c06067981 */ /* 0x000ea8000c1e1b00 */
[----:B------:R-:W2:Y:S01]  /*0b30*/  LDG.E.64 R8, desc[UR12][R8.64] ;  /* 0x0000000c08087981 */ /* 0x000ea2000c1e1b00 */
[----:B------:R-:W-:Y:S01]  /*0b40*/  UIADD3 UR5, UPT, UPT, UR5, 0x1, URZ ;  /* 0x0000000105057890 */ /* 0x000fe2000fffe0ff */
[----:B------:R-:W-:Y:S02]  /*0b50*/  IADD3 R10, P0, PT, R10, 0x8, RZ ;  /* 0x000000080a0a7810 */ /* 0x000fe40007f1e0ff */
[----:B------:R-:W-:Y:S01]  /*0b60*/  IADD3 R11, PT, PT, R11, 0x1, RZ ;  /* 0x000000010b0b7810 */ /* 0x000fe20007ffe0ff */
[----:B------:R-:W-:Y:S01]  /*0b70*/  UISETP.NE.AND UP0, UPT, UR5, URZ, UPT ;  /* 0x000000ff0500728c */ /* 0x000fe2000bf05270 */
[----:B------:R-:W-:Y:S01]  /*0b80*/  IADD3.X R13, PT, PT, RZ, R13, RZ, P0, !PT ;  /* 0x0000000dff0d7210 */ /* 0x000fe200007fe4ff */
[----:B--2---:R-:W-:-:S07]  /*0b90*/  DFMA R26, R8, R6, R26 ;  /* 0x00000006081a722b */ /* 0x004fce000000001a */
[----:B------:R-:W-:Y:S05]  /*0ba0*/  BRA.U UP0, `(.L_x_13) ;  /* 0xfffffffd00d07547 */ /* 0x000fea000b83ffff */
.L_x_8:
[----:B------:R-:W0:Y:S01]  /*0bb0*/  LDC.64 R4, c[0x0][0x390] ;  /* 0x0000e400ff047b82 */ /* 0x000e220000000a00 */
[----:B------:R-:W1:Y:S02]  /*0bc0*/  LDCU UR4, c[0x0][0x39c] ;  /* 0x00007380ff0477ac */ /* 0x000e640008000800 */
[----:B-1----:R-:W-:-:S04]  /*0bd0*/  IMAD R3, R3, UR4, R0 ;  /* 0x0000000403037c24 */ /* 0x002fc8000f8e0200 */
[----:B0-----:R-:W-:-:S05]  /*0be0*/  IMAD.WIDE R2, R3, 0x8, R4 ;  /* 0x0000000803027825 */ /* 0x001fca00078e0204 */
[----:B------:R-:W-:Y:S01]  /*0bf0*/  STG.E.64 desc[UR12][R2.64], R26 ;  /* 0x0000001a02007986 */ /* 0x000fe2000c101b0c */
[----:B------:R-:W-:Y:S05]  /*0c00*/  EXIT ;  /* 0x000000000000794d */ /* 0x000fea0003800000 */
.L_x_14:
        /* <DEDUP_REMOVED lines=15> */
.L_x_51:


//--------------------- .text._Z8Back_dZ2PdPiS_iiii --------------------------
	.section	.text._Z8Back_dZ2PdPiS_iiii,"ax",@progbits
	.align	128
        .global         _Z8Back_dZ2PdPiS_iiii
        .type           _Z8Back_dZ2PdPiS_iiii,@function
        .size           _Z8Back_dZ2PdPiS_iiii,(.L_x_46 - _Z8Back_dZ2PdPiS_iiii)
        .other          _Z8Back_dZ2PdPiS_iiii,@"STO_CUDA_ENTRY STV_DEFAULT"
_Z8Back_dZ2PdPiS_iiii:
.text._Z8Back_dZ2PdPiS_iiii:
        /* <DEDUP_REMOVED lines=14> */
[----:B------:R-:W1:Y:S01]  /*00e0*/  LDCU.64 UR4, c[0x0][0x358] ;  /* 0x00006b00ff0477ac */ /* 0x000e620008000a00 */
[----:B------:R-:W2:Y:S06]  /*00f0*/  LDCU UR6, c[0x0][0x398] ;  /* 0x00007300ff0677ac */ /* 0x000eac0008000800 */
[----:B------:R-:W3:Y:S01]  /*0100*/  LDC.64 R8, c[0x0][0x380] ;  /* 0x0000e000ff087b82 */ /* 0x000ee20000000a00 */
[----:B0-----:R-:W-:-:S05]  /*0110*/  IMAD.WIDE R6, R12, 0x4, R6 ;  /* 0x000000040c067825 */ /* 0x001fca00078e0206 */
[----:B-1----:R-:W4:Y:S01]  /*0120*/  LDG.E R0, desc[UR4][R6.64] ;  /* 0x0000000406007981 */ /* 0x002f22000c1e1900 */
[----:B---3--:R-:W-:-:S05]  /*0130*/  IMAD.WIDE R8, R12, 0x8, R8 ;  /* 0x000000080c087825 */ /* 0x008fca00078e0208 */
[----:B------:R-:W3:Y:S01]  /*0140*/  LDG.E.64 R2, desc[UR4][R8.64] ;  /* 0x0000000408027981 */ /* 0x000ee2000c1e1b00 */
[----:B--2---:R-:W0:Y:S01]  /*0150*/  I2F.F64 R10, UR6 ;  /* 0x00000006000a7d12 */ /* 0x004e220008201c00 */
[----:B------:R-:W-:Y:S01]  /*0160*/  IMAD.MOV.U32 R14, RZ, RZ, 0x1 ;  /* 0x00000001ff0e7424 */ /* 0x000fe200078e00ff */
[----:B------:R-:W-:Y:S06]  /*0170*/  BSSY.RECONVERGENT B0, `(.L_x_15) ;  /* 0x0000016000007945 */ /* 0x000fec0003800200 */
[----:B0-----:R-:W0:Y:S02]  /*0180*/  MUFU.RCP64H R15, R11 ;  /* 0x0000000b000f7308 */ /* 0x001e240000001800 */
[----:B0-----:R-:W-:-:S08]  /*0190*/  DFMA R4, -R10, R14, 1 ;  /* 0x3ff000000a04742b */ /* 0x001fd0000000010e */
[----:B------:R-:W-:-:S08]  /*01a0*/  DFMA R16, R4, R4, R4 ;  /* 0x000000040410722b */ /* 0x000fd00000000004 */
[----:B------:R-:W-:-:S08]  /*01b0*/  DFMA R16, R14, R16, R14 ;  /* 0x000000100e10722b */ /* 0x000fd0000000000e */
[----:B------:R-:W-:-:S08]  /*01c0*/  DFMA R14, -R10, R16, 1 ;  /* 0x3ff000000a0e742b */ /* 0x000fd00000000110 */
[----:B------:R-:W-:Y:S01]  /*01d0*/  DFMA R14, R16, R14, R16 ;  /* 0x0000000e100e722b */ /* 0x000fe20000000010 */
[----:B----4-:R-:W3:Y:S02]  /*01e0*/  I2F.F64 R4, R0 ;  /* 0x0000000000047312 */ /* 0x010ee40000201c00 */
[----:B---3--:R-:W-:-:S08]  /*01f0*/  DADD R4, R2, -R4 ;  /* 0x0000000002047229 */ /* 0x008fd00000000804 */
[----:B------:R-:W-:Y:S02]  /*0200*/  DMUL R2, R4, R14 ;  /* 0x0000000e04027228 */ /* 0x000fe40000000000 */
[----:B------:R-:W-:-:S06]  /*0210*/  FSETP.GEU.AND P1, PT, |R5|, 6.5827683646048100446e-37, PT ;  /* 0x036000000500780b */ /* 0x000fcc0003f2e200 */
[----:B------:R-:W-:-:S08]  /*0220*/  DFMA R16, -R10, R2, R4 ;  /* 0x000000020a10722b */ /* 0x000fd00000000104 */
[----:B------:R-:W-:-:S10]  /*0230*/  DFMA R2, R14, R16, R2 ;  /* 0x000000100e02722b */ /* 0x000fd40000000002 */
[----:B------:R-:W-:-:S05]  /*0240*/  FFMA R13, RZ, R11, R3 ;  /* 0x0000000bff0d7223 */ /* 0x000fca0000000003 */
[----:B------:R-:W-:-:S13]  /*0250*/  FSETP.GT.AND P0, PT, |R13|, 1.469367938527859385e-39, PT ;  /* 0x001000000d00780b */ /* 0x000fda0003f04200 */
[----:B------:R-:W-:Y:S05]  /*0260*/  @P0 BRA P1, `(.L_x_16) ;  /* 0x0000000000180947 */ /* 0x000fea0000800000 */
[----:B------:R-:W-:Y:S01]  /*0270*/  IMAD.MOV.U32 R16, RZ, RZ, R10 ;  /* 0x000000ffff107224 */ /* 0x000fe200078e000a */
[----:B------:R-:W-:Y:S01]  /*0280*/  MOV R0, 0x2b0 ;  /* 0x000002b000007802 */ /* 0x000fe20000000f00 */
[----:B------:R-:W-:-:S07]  /*0290*/  IMAD.MOV.U32 R17, RZ, RZ, R11 ;  /* 0x000000ffff117224 */ /* 0x000fce00078e000b */
[----:B------:R-:W-:Y:S05]  /*02a0*/  CALL.REL.NOINC `($__internal_0_$__cuda_sm20_div_rn_f64_full) ;  /* 0x0000000000907944 */ /* 0x000fea0003c00000 */
[----:B------:R-:W-:Y:S02]  /*02b0*/  IMAD.MOV.U32 R2, RZ, RZ, R4 ;  /* 0x000000ffff027224 */ /* 0x000fe400078e0004 */
[----:B------:R-:W-:-:S07]  /*02c0*/  IMAD.MOV.U32 R3, RZ, RZ, R5 ;  /* 0x000000ffff037224 */ /* 0x000fce00078e0005 */
.L_x_16:
[----:B------:R-:W-:Y:S05]  /*02d0*/  BSYNC.RECONVERGENT B0 ;  /* 0x0000000000007941 */ /* 0x000fea0003800200 */
.L_x_15:
[----:B------:R-:W0:Y:S02]  /*02e0*/  LDC.64 R4, c[0x0][0x390] ;  /* 0x0000e400ff047b82 */ /* 0x000e240000000a00 */
[----:B0-----:R-:W-:-:S05]  /*02f0*/  IMAD.WIDE R12, R12, 0x8, R4 ;  /* 0x000000080c0c7825 */ /* 0x001fca00078e0204 */
[----:B------:R0:W-:Y:S04]  /*0300*/  STG.E.64 desc[UR4][R12.64], R2 ;  /* 0x000000020c007986 */ /* 0x0001e8000c101b04 */
[----:B------:R-:W2:Y:S04]  /*0310*/  LDG.E R0, desc[UR4][R6.64] ;  /* 0x0000000406007981 */ /* 0x000ea8000c1e1900 */
[----:B------:R-:W3:Y:S01]  /*0320*/  LDG.E.64 R8, desc[UR4][R8.64] ;  /* 0x0000000408087981 */ /* 0x000ee2000c1e1b00 */
[----:B------:R-:W1:Y:S01]  /*0330*/  MUFU.RCP64H R5, R11 ;  /* 0x0000000b00057308 */ /* 0x000e620000001800 */
[----:B------:R-:W-:Y:S01]  /*0340*/  IMAD.MOV.U32 R4, RZ, RZ, 0x1 ;  /* 0x00000001ff047424 */ /* 0x000fe200078e00ff */
[----:B------:R-:W-:Y:S05]  /*0350*/  BSSY.RECONVERGENT B0, `(.L_x_17) ;  /* 0x0000015000007945 */ /* 0x000fea0003800200 */
[----:B-1----:R-:W-:-:S08]  /*0360*/  DFMA R14, -R10, R4, 1 ;  /* 0x3ff000000a0e742b */ /* 0x002fd00000000104 */
[----:B------:R-:W-:-:S08]  /*0370*/  DFMA R14, R14, R14, R14 ;  /* 0x0000000e0e0e722b */ /* 0x000fd0000000000e */
[----:B------:R-:W-:-:S08]  /*0380*/  DFMA R14, R4, R14, R4 ;  /* 0x0000000e040e722b */ /* 0x000fd00000000004 */
[----:B------:R-:W-:-:S08]  /*0390*/  DFMA R16, -R10, R14, 1 ;  /* 0x3ff000000a10742b */ /* 0x000fd0000000010e */
[----:B------:R-:W-:Y:S01]  /*03a0*/  DFMA R16, R14, R16, R14 ;  /* 0x000000100e10722b */ /* 0x000fe2000000000e */
[----:B--2---:R-:W3:Y:S02]  /*03b0*/  I2F.F64 R4, R0 ;  /* 0x0000000000047312 */ /* 0x004ee40000201c00 */
[----:B---3--:R-:W-:-:S08]  /*03c0*/  DADD R4, R4, -R8 ;  /* 0x0000000004047229 */ /* 0x008fd00000000808 */
[----:B0-----:R-:W-:Y:S02]  /*03d0*/  DMUL R2, R16, R4 ;  /* 0x0000000410027228 */ /* 0x001fe40000000000 */
        /* <DEDUP_REMOVED lines=12> */
.L_x_18:
[----:B------:R-:W-:Y:S05]  /*04a0*/  BSYNC.RECONVERGENT B0 ;  /* 0x0000000000007941 */ /* 0x000fea0003800200 */
.L_x_17:
[----:B------:R-:W0:Y:S02]  /*04b0*/  LDC R5, c[0x0][0x39c] ;  /* 0x0000e700ff057b82 */ /* 0x000e240000000800 */
[----:B0-----:R-:W-:-:S05]  /*04c0*/  IMAD.WIDE R12, R5, 0x8, R12 ;  /* 0x00000008050c7825 */ /* 0x001fca00078e020c */
[----:B------:R-:W-:Y:S01]  /*04d0*/  STG.E.64 desc[UR4][R12.64], R2 ;  /* 0x000000020c007986 */ /* 0x000fe2000c101b04 */
[----:B------:R-:W-:Y:S05]  /*04e0*/  EXIT ;  /* 0x000000000000794d */ /* 0x000fea0003800000 */
        .weak           $__internal_0_$__cuda_sm20_div_rn_f64_full
        .type           $__internal_0_$__cuda_sm20_div_rn_f64_full,@function
        .size           $__internal_0_$__cuda_sm20_div_rn_f64_full,(.L_x_46 - $__internal_0_$__cuda_sm20_div_rn_f64_full)
$__internal_0_$__cuda_sm20_div_rn_f64_full:
[C---:B------:R-:W-:Y:S01]  /*04f0*/  FSETP.GEU.AND P0, PT, |R17|.reuse, 1.469367938527859385e-39, PT ;  /* 0x001000001100780b */ /* 0x040fe20003f0e200 */
[----:B------:R-:W-:Y:S01]  /*0500*/  IMAD.MOV.U32 R19, RZ, RZ, R5 ;  /* 0x000000ffff137224 */ /* 0x000fe200078e0005 */
[C---:B------:R-:W-:Y:S01]  /*0510*/  LOP3.LUT R14, R17.reuse, 0x800fffff, RZ, 0xc0, !PT ;  /* 0x800fffff110e7812 */ /* 0x040fe200078ec0ff */
[----:B------:R-:W-:Y:S01]  /*0520*/  IMAD.MOV.U32 R20, RZ, RZ, 0x1 ;  /* 0x00000001ff147424 */ /* 0x000fe200078e00ff */
[----:B------:R-:W-:Y:S01]  /*0530*/  LOP3.LUT R27, R17, 0x7ff00000, RZ, 0xc0, !PT ;  /* 0x7ff00000111b7812 */ /* 0x000fe200078ec0ff */
[----:B------:R-:W-:Y:S01]  /*0540*/  IMAD.MOV.U32 R18, RZ, RZ, R4 ;  /* 0x000000ffff127224 */ /* 0x000fe200078e0004 */
[----:B------:R-:W-:Y:S01]  /*0550*/  LOP3.LUT R15, R14, 0x3ff00000, RZ, 0xfc, !PT ;  /* 0x3ff000000e0f7812 */ /* 0x000fe200078efcff */
[----:B------:R-:W-:Y:S01]  /*0560*/  IMAD.MOV.U32 R14, RZ, RZ, R16 ;  /* 0x000000ffff0e7224 */ /* 0x000fe200078e0010 */
[C---:B------:R-:W-:Y:S01]  /*0570*/  FSETP.GEU.AND P2, PT, |R19|.reuse, 1.469367938527859385e-39, PT ;  /* 0x001000001300780b */ /* 0x040fe20003f4e200 */
[----:B------:R-:W-:Y:S01]  /*0580*/  BSSY.RECONVERGENT B1, `(.L_x_19) ;  /* 0x0000050000017945 */ /* 0x000fe20003800200 */
[----:B------:R-:W-:-:S03]  /*0590*/  LOP3.LUT R2, R19, 0x7ff00000, RZ, 0xc0, !PT ;  /* 0x7ff0000013027812 */ /* 0x000fc600078ec0ff */
[----:B------:R-:W-:Y:S01]  /*05a0*/  @!P0 DMUL R14, R16, 8.98846567431157953865e+307 ;  /* 0x7fe00000100e8828 */ /* 0x000fe20000000000 */
[----:B------:R-:W-:Y:S01]  /*05b0*/  ISETP.GE.U32.AND P1, PT, R2, R27, PT ;  /* 0x0000001b0200720c */ /* 0x000fe20003f26070 */
[----:B------:R-:W-:-:S04]  /*05c0*/  IMAD.MOV.U32 R26, RZ, RZ, R2 ;  /* 0x000000ffff1a7224 */ /* 0x000fc800078e0002 */
[----:B------:R-:W0:Y:S02]  /*05d0*/  MUFU.RCP64H R21, R15 ;  /* 0x0000000f00157308 */ /* 0x000e240000001800 */
[----:B------:R-:W-:Y:S01]  /*05e0*/  @!P2 LOP3.LUT R3, R17, 0x7ff00000, RZ, 0xc0, !PT ;  /* 0x7ff000001103a812 */ /* 0x000fe200078ec0ff */
[----:B------:R-:W-:Y:S01]  /*05f0*/  @!P2 IMAD.MOV.U32 R22, RZ, RZ, RZ ;  /* 0x000000ffff16a224 */ /* 0x000fe200078e00ff */
[----:B------:R-:W-:Y:S02]  /*0600*/  @!P0 LOP3.LUT R27, R15, 0x7ff00000, RZ, 0xc0, !PT ;  /* 0x7ff000000f1b8812 */ /* 0x000fe400078ec0ff */
[----:B------:R-:W-:Y:S01]  /*0610*/  @!P2 ISETP.GE.U32.AND P3, PT, R2, R3, PT ;  /* 0x000000030200a20c */ /* 0x000fe20003f66070 */
[----:B------:R-:W-:Y:S02]  /*0620*/  IMAD.MOV.U32 R3, RZ, RZ, 0x1ca00000 ;  /* 0x1ca00000ff037424 */ /* 0x000fe400078e00ff */
[----:B------:R-:W-:-:S03]  /*0630*/  VIADD R28, R27, 0xffffffff ;  /* 0xffffffff1b1c7836 */ /* 0x000fc60000000000 */
[----:B------:R-:W-:-:S04]  /*0640*/  @!P2 SEL R23, R3, 0x63400000, !P3 ;  /* 0x634000000317a807 */ /* 0x000fc80005800000 */
[----:B------:R-:W-:Y:S01]  /*0650*/  @!P2 LOP3.LUT R23, R23, 0x80000000, R19, 0xf8, !PT ;  /* 0x800000001717a812 */ /* 0x000fe200078ef813 */
[----:B0-----:R-:W-:-:S03]  /*0660*/  DFMA R4, R20, -R14, 1 ;  /* 0x3ff000001404742b */ /* 0x001fc6000000080e */
[----:B------:R-:W-:-:S05]  /*0670*/  @!P2 LOP3.LUT R23, R23, 0x100000, RZ, 0xfc, !PT ;  /* 0x001000001717a812 */ /* 0x000fca00078efcff */
[----:B------:R-:W-:-:S08]  /*0680*/  DFMA R4, R4, R4, R4 ;  /* 0x000000040404722b */ /* 0x000fd00000000004 */
[----:B------:R-:W-:Y:S01]  /*0690*/  DFMA R20, R20, R4, R20 ;  /* 0x000000041414722b */ /* 0x000fe20000000014 */
[----:B------:R-:W-:Y:S01]  /*06a0*/  SEL R5, R3, 0x63400000, !P1 ;  /* 0x6340000003057807 */ /* 0x000fe20004800000 */
[----:B------:R-:W-:-:S03]  /*06b0*/  IMAD.MOV.U32 R4, RZ, RZ, R18 ;  /* 0x000000ffff047224 */ /* 0x000fc600078e0012 */
[----:B------:R-:W-:-:S03]  /*06c0*/  LOP3.LUT R5, R5, 0x800fffff, R19, 0xf8, !PT ;  /* 0x800fffff05057812 */ /* 0x000fc600078ef813 */
[----:B------:R-:W-:-:S03]  /*06d0*/  DFMA R24, R20, -R14, 1 ;  /* 0x3ff000001418742b */ /* 0x000fc6000000080e */
[----:B------:R-:W-:-:S05]  /*06e0*/  @!P2 DFMA R4, R4, 2, -R22 ;  /* 0x400000000404a82b */ /* 0x000fca0000000816 */
[----:B------:R-:W-:-:S05]  /*06f0*/  DFMA R24, R20, R24, R20 ;  /* 0x000000181418722b */ /* 0x000fca0000000014 */
[----:B------:R-:W-:-:S03]  /*0700*/  @!P2 LOP3.LUT R26, R5, 0x7ff00000, RZ, 0xc0, !PT ;  /* 0x7ff00000051aa812 */ /* 0x000fc600078ec0ff */
[----:B------:R-:W-:Y:S02]  /*0710*/  DMUL R20, R24, R4 ;  /* 0x0000000418147228 */ /* 0x000fe40000000000 */
[----:B------:R-:W-:-:S05]  /*0720*/  VIADD R22, R26, 0xffffffff ;  /* 0xffffffff1a167836 */ /* 0x000fca0000000000 */
[----:B------:R-:W-:Y:S01]  /*0730*/  ISETP.GT.U32.AND P0, PT, R22, 0x7feffffe, PT ;  /* 0x7feffffe1600780c */ /* 0x000fe20003f04070 */
[----:B------:R-:W-:-:S03]  /*0740*/  DFMA R22, R20, -R14, R4 ;  /* 0x8000000e1416722b */ /* 0x000fc60000000004 */
[----:B------:R-:W-:-:S05]  /*0750*/  ISETP.GT.U32.OR P0, PT, R28, 0x7feffffe, P0 ;  /* 0x7feffffe1c00780c */ /* 0x000fca0000704470 */
[----:B------:R-:W-:-:S08]  /*0760*/  DFMA R22, R24, R22, R20 ;  /* 0x000000161816722b */ /* 0x000fd00000000014 */
[----:B------:R-:W-:Y:S05]  /*0770*/  @P0 BRA `(.L_x_20) ;  /* 0x00000000006c0947 */ /* 0x000fea0003800000 */
[----:B------:R-:W-:Y:S01]  /*0780*/  LOP3.LUT R19, R17, 0x7ff00000, RZ, 0xc0, !PT ;  /* 0x7ff0000011137812 */ /* 0x000fe200078ec0ff */
[----:B------:R-:W-:-:S03]  /*0790*/  IMAD.MOV.U32 R20, RZ, RZ, RZ ;  /* 0x000000ffff147224 */ /* 0x000fc600078e00ff */
[CC--:B------:R-:W-:Y:S02]  /*07a0*/  VIADDMNMX R18, R2.reuse, -R19.reuse, 0xb9600000, !PT ;  /* 0xb960000002127446 */ /* 0x0c0fe40007800913 */
[----:B------:R-:W-:Y:S02]  /*07b0*/  ISETP.GE.U32.AND P0, PT, R2, R19, PT ;  /* 0x000000130200720c */ /* 0x000fe40003f06070 */
[----:B------:R-:W-:Y:S02]  /*07c0*/  VIMNMX R18, PT, PT, R18, 0x46a00000, PT ;  /* 0x46a0000012127848 */ /* 0x000fe40003fe0100 */
[----:B------:R-:W-:-:S05]  /*07d0*/  SEL R3, R3, 0x63400000, !P0 ;  /* 0x6340000003037807 */ /* 0x000fca0004000000 */
[----:B------:R-:W-:-:S04]  /*07e0*/  IMAD.IADD R18, R18, 0x1, -R3 ;  /* 0x0000000112127824 */ /* 0x000fc800078e0a03 */
[----:B------:R-:W-:-:S06]  /*07f0*/  VIADD R21, R18, 0x7fe00000 ;  /* 0x7fe0000012157836 */ /* 0x000fcc0000000000 */
[----:B------:R-:W-:-:S10]  /*0800*/  DMUL R2, R22, R20 ;  /* 0x0000001416027228 */ /* 0x000fd40000000000 */
[----:B------:R-:W-:-:S13]  /*0810*/  FSETP.GTU.AND P0, PT, |R3|, 1.469367938527859385e-39, PT ;  /* 0x001000000300780b */ /* 0x000fda0003f0c200 */
[----:B------:R-:W-:Y:S05]  /*0820*/  @P0 BRA `(.L_x_21) ;  /* 0x0000000000940947 */ /* 0x000fea0003800000 */
[----:B------:R-:W-:Y:S01]  /*0830*/  DFMA R4, R22, -R14, R4 ;  /* 0x8000000e1604722b */ /* 0x000fe20000000004 */
[----:B------:R-:W-:-:S09]  /*0840*/  IMAD.MOV.U32 R20, RZ, RZ, RZ ;  /* 0x000000ffff147224 */ /* 0x000fd200078e00ff */
[C---:B------:R-:W-:Y:S02]  /*0850*/  FSETP.NEU.AND P0, PT, R5.reuse, RZ, PT ;  /* 0x000000ff0500720b */ /* 0x040fe40003f0d000 */
[----:B------:R-:W-:-:S04]  /*0860*/  LOP3.LUT R17, R5, 0x80000000, R17, 0x48, !PT ;  /* 0x8000000005117812 */ /* 0x000fc800078e4811 */
[----:B------:R-:W-:-:S07]  /*0870*/  LOP3.LUT R21, R17, R21, RZ, 0xfc, !PT ;  /* 0x0000001511157212 */ /* 0x000fce00078efcff */
[----:B------:R-:W-:Y:S05]  /*0880*/  @!P0 BRA `(.L_x_21) ;  /* 0x00000000007c8947 */ /* 0x000fea0003800000 */
[----:B------:R-:W-:Y:S01]  /*0890*/  IMAD.MOV R5, RZ, RZ, -R18 ;  /* 0x000000ffff057224 */ /* 0x000fe200078e0a12 */
[----:B------:R-:W-:Y:S01]  /*08a0*/  DMUL.RP R20, R22, R20 ;  /* 0x0000001416147228 */ /* 0x000fe20000008000 */
[----:B------:R-:W-:-:S06]  /*08b0*/  IMAD.MOV.U32 R4, RZ, RZ, RZ ;  /* 0x000000ffff047224 */ /* 0x000fcc00078e00ff */
[----:B------:R-:W-:-:S03]  /*08c0*/  DFMA R4, R2, -R4, R22 ;  /* 0x800000040204722b */ /* 0x000fc60000000016 */
[----:B------:R-:W-:-:S03]  /*08d0*/  LOP3.LUT R17, R21, R17, RZ, 0x3c, !PT ;  /* 0x0000001115117212 */ /* 0x000fc600078e3cff */
[----:B------:R-:W-:-:S04]  /*08e0*/  IADD3 R4, PT, PT, -R18, -0x43300000, RZ ;  /* 0xbcd0000012047810 */ /* 0x000fc80007ffe1ff */
[----:B------:R-:W-:-:S04]  /*08f0*/  FSETP.NEU.AND P0, PT, |R5|, R4, PT ;  /* 0x000000040500720b */ /* 0x000fc80003f0d200 */
[----:B------:R-:W-:Y:S02]  /*0900*/  FSEL R2, R20, R2, !P0 ;  /* 0x0000000214027208 */ /* 0x000fe40004000000 */
[----:B------:R-:W-:Y:S01]  /*0910*/  FSEL R3, R17, R3, !P0 ;  /* 0x0000000311037208 */ /* 0x000fe20004000000 */
[----:B------:R-:W-:Y:S06]  /*0920*/  BRA `(.L_x_21) ;  /* 0x0000000000547947 */ /* 0x000fec0003800000 */
.L_x_20:
[----:B------:R-:W-:-:S14]  /*0930*/  DSETP.NAN.AND P0, PT, R18, R18, PT ;  /* 0x000000121200722a */ /* 0x000fdc0003f08000 */
[----:B------:R-:W-:Y:S05]  /*0940*/  @P0 BRA `(.L_x_22) ;  /* 0x0000000000440947 */ /* 0x000fea0003800000 */
[----:B------:R-:W-:-:S14]  /*0950*/  DSETP.NAN.AND P0, PT, R16, R16, PT ;  /* 0x000000101000722a */ /* 0x000fdc0003f08000 */
[----:B------:R-:W-:Y:S05]  /*0960*/  @P0 BRA `(.L_x_23) ;  /* 0x0000000000300947 */ /* 0x000fea0003800000 */
[----:B------:R-:W-:Y:S01]  /*0970*/  ISETP.NE.AND P0, PT, R26, R27, PT ;  /* 0x0000001b1a00720c */ /* 0x000fe20003f05270 */
[----:B------:R-:W-:Y:S02]  /*0980*/  IMAD.MOV.U32 R2, RZ, RZ, 0x0 ;  /* 0x00000000ff027424 */ /* 0x000fe400078e00ff */
[----:B------:R-:W-:-:S10]  /*0990*/  IMAD.MOV.U32 R3, RZ, RZ, -0x80000 ;  /* 0xfff80000ff037424 */ /* 0x000fd400078e00ff */
[----:B------:R-:W-:Y:S05]  /*09a0*/  @!P0 BRA `(.L_x_21) ;  /* 0x0000000000348947 */ /* 0x000fea0003800000 */
[----:B------:R-:W-:Y:S02]  /*09b0*/  ISETP.NE.AND P0, PT, R26, 0x7ff00000, PT ;  /* 0x7ff000001a00780c */ /* 0x000fe40003f05270 */
[----:B------:R-:W-:Y:S02]  /*09c0*/  LOP3.LUT R3, R19, 0x80000000, R17, 0x48, !PT ;  /* 0x8000000013037812 */ /* 0x000fe400078e4811 */
[----:B------:R-:W-:-:S13]  /*09d0*/  ISETP.EQ.OR P0, PT, R27, RZ, !P0 ;  /* 0x000000ff1b00720c */ /* 0x000fda0004702670 */
[----:B------:R-:W-:Y:S01]  /*09e0*/  @P0 LOP3.LUT R4, R3, 0x7ff00000, RZ, 0xfc, !PT ;  /* 0x7ff0000003040812 */ /* 0x000fe200078efcff */
[----:B------:R-:W-:Y:S02]  /*09f0*/  @!P0 IMAD.MOV.U32 R2, RZ, RZ, RZ ;  /* 0x000000ffff028224 */ /* 0x000fe400078e00ff */
[----:B------:R-:W-:Y:S02]  /*0a00*/  @P0 IMAD.MOV.U32 R2, RZ, RZ, RZ ;  /* 0x000000ffff020224 */ /* 0x000fe400078e00ff */
[----:B------:R-:W-:Y:S01]  /*0a10*/  @P0 IMAD.MOV.U32 R3, RZ, RZ, R4 ;  /* 0x000000ffff030224 */ /* 0x000fe200078e0004 */
[----:B------:R-:W-:Y:S06]  /*0a20*/  BRA `(.L_x_21) ;  /* 0x0000000000147947 */ /* 0x000fec0003800000 */
.L_x_23:
[----:B------:R-:W-:Y:S01]  /*0a30*/  LOP3.LUT R3, R17, 0x80000, RZ, 0xfc, !PT ;  /* 0x0008000011037812 */ /* 0x000fe200078efcff */
[----:B------:R-:W-:Y:S01]  /*0a40*/  IMAD.MOV.U32 R2, RZ, RZ, R16 ;  /* 0x000000ffff027224 */ /* 0x000fe200078e0010 */
[----:B------:R-:W-:Y:S06]  /*0a50*/  BRA `(.L_x_21) ;  /* 0x0000000000087947 */ /* 0x000fec0003800000 */
.L_x_22:
[----:B------:R-:W-:Y:S01]  /*0a60*/  LOP3.LUT R3, R19, 0x80000, RZ, 0xfc, !PT ;  /* 0x0008000013037812 */ /* 0x000fe200078efcff */
[----:B------:R-:W-:-:S07]  /*0a70*/  IMAD.MOV.U32 R2, RZ, RZ, R18 ;  /* 0x000000ffff027224 */ /* 0x000fce00078e0012 */
.L_x_21:
[----:B------:R-:W-:Y:S05]  /*0a80*/  BSYNC.RECONVERGENT B1 ;  /* 0x0000000000017941 */ /* 0x000fea0003800200 */
.L_x_19:
[----:B------:R-:W-:Y:S02]  /*0a90*/  IMAD.MOV.U32 R4, RZ, RZ, R2 ;  /* 0x000000ffff047224 */ /* 0x000fe400078e0002 */
[----:B------:R-:W-:Y:S02]  /*0aa0*/  IMAD.MOV.U32 R5, RZ, RZ, R3 ;  /* 0x000000ffff057224 */ /* 0x000fe400078e0003 */
[----:B------:R-:W-:Y:S02]  /*0ab0*/  IMAD.MOV.U32 R2, RZ, RZ, R0 ;  /* 0x000000ffff027224 */ /* 0x000fe400078e0000 */
[----:B------:R-:W-:-:S04]  /*0ac0*/  IMAD.MOV.U32 R3, RZ, RZ, 0x0 ;  /* 0x00000000ff037424 */ /* 0x000fc800078e00ff */
[----:B------:R-:W-:Y:S05]  /*0ad0*/  RET.REL.NODEC R2 `(_Z8Back_dZ2PdPiS_iiii) ;  /* 0xfffffff402487950 */ /* 0x000fea0003c3ffff */
.L_x_24:
        /* <DEDUP_REMOVED lines=10> */
.L_x_46:


//--------------------- .text._Z11OutputLayerPdS_S_S_iiii --------------------------
	.section	.text._Z11OutputLayerPdS_S_S_iiii,"ax",@progbits
	.align	128
        .global         _Z11OutputLayerPdS_S_S_iiii
        .type           _Z11OutputLayerPdS_S_S_iiii,@function
        .size           _Z11OutputLayerPdS_S_S_iiii,(.L_x_53 - _Z11OutputLayerPdS_S_S_iiii)
        .other          _Z11OutputLayerPdS_S_S_iiii,@"STO_CUDA_ENTRY STV_DEFAULT"
_Z11OutputLayerPdS_S_S_iiii:
.text._Z11OutputLayerPdS_S_S_iiii:
        /* <DEDUP_REMOVED lines=20> */
[----:B------:R-:W-:Y:S01]  /*0140*/  LOP3.LUT R4, R2, 0x7, RZ, 0xc0, !PT ;  /* 0x0000000702047812 */ /* 0x000fe200078ec0ff */
[----:B------:R-:W-:Y:S01]  /*0150*/  IMAD R5, R3, R2, RZ ;  /* 0x0000000203057224 */ /* 0x000fe200078e02ff */
[----:B------:R-:W-:Y:S02]  /*0160*/  CS2R R22, SRZ ;  /* 0x0000000000167805 */ /* 0x000fe4000001ff00 */
[----:B------:R-:W-:-:S07]  /*0170*/  ISETP.NE.AND P0, PT, R4, RZ, PT ;  /* 0x000000ff0400720c */ /* 0x000fce0003f05270 */
[----:B------:R-:W-:Y:S06]  /*0180*/  @!P1 BRA `(.L_x_26) ;  /* 0x0000000000c89947 */ /* 0x000fec0003800000 */
[----:B------:R-:W0:Y:S01]  /*0190*/  LDC.64 R6, c[0x0][0x388] ;  /* 0x0000e200ff067b82 */ /* 0x000e220000000a00 */
[----:B------:R-:W-:Y:S01]  /*01a0*/  IMAD.MOV.U32 R26, RZ, RZ, R0 ;  /* 0x000000ffff1a7224 */ /* 0x000fe200078e0000 */
[----:B------:R-:W-:Y:S01]  /*01b0*/  CS2R R22, SRZ ;  /* 0x0000000000167805 */ /* 0x000fe2000001ff00 */
[----:B0-----:R-:W-:-:S03]  /*01c0*/  IMAD.WIDE.U32 R6, R5, 0x8, R6 ;  /* 0x0000000805067825 */ /* 0x001fc600078e0006 */
[----:B------:R-:W-:Y:S02]  /*01d0*/  IADD3 R12, P1, PT, R6, 0x20, RZ ;  /* 0x00000020060c7810 */ /* 0x000fe40007f3e0ff */
[----:B------:R-:W-:Y:S02]  /*01e0*/  LOP3.LUT R6, R2, 0x7ffffff8, RZ, 0xc0, !PT ;  /* 0x7ffffff802067812 */ /* 0x000fe400078ec0ff */
[----:B------:R-:W-:-:S03]  /*01f0*/  IADD3.X R13, PT, PT, RZ, R7, RZ, P1, !PT ;  /* 0x00000007ff0d7210 */ /* 0x000fc60000ffe4ff */
[----:B------:R-:W-:-:S07]  /*0200*/  IMAD.MOV R7, RZ, RZ, -R6 ;  /* 0x000000ffff077224 */ /* 0x000fce00078e0a06 */
.L_x_27:
[----:B------:R-:W0:Y:S01]  /*0210*/  LDC.64 R28, c[0x0][0x380] ;  /* 0x0000e000ff1c7b82 */ /* 0x000e220000000a00 */
[----:B------:R-:W-:Y:S01]  /*0220*/  MOV R8, R12 ;  /* 0x0000000c00087202 */ /* 0x000fe20000000f00 */
[----:B------:R-:W-:-:S05]  /*0230*/  IMAD.MOV.U32 R9, RZ, RZ, R13 ;  /* 0x000000ffff097224 */ /* 0x000fca00078e000d */
[----:B------:R-:W2:Y:S01]  /*0240*/  LDG.E.64 R12, desc[UR4][R8.64+-0x20] ;  /* 0xffffe004080c7981 */ /* 0x000ea2000c1e1b00 */
[----:B------:R-:W1:Y:S03]  /*0250*/  LDC R27, c[0x0][0x3a4] ;  /* 0x0000e900ff1b7b82 */ /* 0x000e660000000800 */
[----:B------:R-:W3:Y:S04]  /*0260*/  LDG.E.64 R10, desc[UR4][R8.64+-0x18] ;  /* 0xffffe804080a7981 */ /* 0x000ee8000c1e1b00 */
[----:B------:R-:W4:Y:S01]  /*0270*/  LDG.E.64 R14, desc[UR4][R8.64+-0x10] ;  /* 0xfffff004080e7981 */ /* 0x000f22000c1e1b00 */
[----:B0-----:R-:W-:-:S05]  /*0280*/  IMAD.WIDE R28, R26, 0x8, R28 ;  /* 0x000000081a1c7825 */ /* 0x001fca00078e021c */
[----:B------:R1:W2:Y:S02]  /*0290*/  LDG.E.64 R18, desc[UR4][R28.64] ;  /* 0x000000041c127981 */ /* 0x0002a4000c1e1b00 */
[----:B-1----:R-:W-:-:S05]  /*02a0*/  IMAD.WIDE R28, R27, 0x8, R28 ;  /* 0x000000081b1c7825 */ /* 0x002fca00078e021c */
[----:B------:R-:W3:Y:S01]  /*02b0*/  LDG.E.64 R16, desc[UR4][R28.64] ;  /* 0x000000041c107981 */ /* 0x000ee2000c1e1b00 */
[----:B------:R-:W-:Y:S01]  /*02c0*/  IMAD.WIDE R24, R27, 0x8, R28 ;  /* 0x000000081b187825 */ /* 0x000fe200078e021c */
[----:B--2---:R-:W-:-:S04]  /*02d0*/  DFMA R18, R12, R18, R22 ;  /* 0x000000120c12722b */ /* 0x004fc80000000016 */
[----:B------:R-:W4:Y:S01]  /*02e0*/  LDG.E.64 R12, desc[UR4][R24.64] ;  /* 0x00000004180c7981 */ /* 0x000f22000c1e1b00 */
[----:B------:R-:W-:-:S04]  /*02f0*/  IMAD.WIDE R20, R27, 0x8, R24 ;  /* 0x000000081b147825 */ /* 0x000fc800078e0218 */
[C---:B------:R-:W-:Y:S01]  /*0300*/  IMAD.WIDE R22, R27.reuse, 0x8, R20 ;  /* 0x000000081b167825 */ /* 0x040fe200078e0214 */
[----:B---3--:R-:W-:Y:S01]  /*0310*/  DFMA R16, R10, R16, R18 ;  /* 0x000000100a10722b */ /* 0x008fe20000000012 */
[----:B------:R-:W2:Y:S04]  /*0320*/  LDG.E.64 R10, desc[UR4][R8.64+-0x8] ;  /* 0xfffff804080a7981 */ /* 0x000ea8000c1e1b00 */
[----:B------:R-:W2:Y:S03]  /*0330*/  LDG.E.64 R18, desc[UR4][R20.64] ;  /* 0x0000000414127981 */ /* 0x000ea6000c1e1b00 */
[----:B----4-:R-:W-:Y:S02]  /*0340*/  DFMA R12, R14, R12, R16 ;  /* 0x0000000c0e0c722b */ /* 0x010fe40000000010 */
[----:B------:R-:W3:Y:S04]  /*0350*/  LDG.E.64 R16, desc[UR4][R8.64] ;  /* 0x0000000408107981 */ /* 0x000ee8000c1e1b00 */
[----:B------:R-:W3:Y:S01]  /*0360*/  LDG.E.64 R14, desc[UR4][R22.64] ;  /* 0x00000004160e7981 */ /* 0x000ee2000c1e1b00 */
[----:B------:R-:W-:-:S04]  /*0370*/  IMAD.WIDE R28, R27, 0x8, R22 ;  /* 0x000000081b1c7825 */ /* 0x000fc800078e0216 */
[----:B------:R-:W-:Y:S01]  /*0380*/  IMAD.WIDE R24, R27, 0x8, R28 ;  /* 0x000000081b187825 */ /* 0x000fe200078e021c */
[----:B------:R-:W4:Y:S01]  /*0390*/  LDG.E.64 R22, desc[UR4][R8.64+0x18] ;  /* 0x0000180408167981 */ /* 0x000f22000c1e1b00 */
[----:B--2---:R-:W-:-:S03]  /*03a0*/  DFMA R18, R10, R18, R12 ;  /* 0x000000120a12722b */ /* 0x004fc6000000000c */
[----:B------:R-:W2:Y:S04]  /*03b0*/  LDG.E.64 R10, desc[UR4][R8.64+0x8] ;  /* 0x00000804080a7981 */ /* 0x000ea8000c1e1b00 */
[----:B------:R-:W2:Y:S01]  /*03c0*/  LDG.E.64 R12, desc[UR4][R28.64] ;  /* 0x000000041c0c7981 */ /* 0x000ea2000c1e1b00 */
[----:B------:R-:W-:-:S06]  /*03d0*/  IMAD.WIDE R20, R27, 0x8, R24 ;  /* 0x000000081b147825 */ /* 0x000fcc00078e0218 */
[----:B------:R-:W4:Y:S01]  /*03e0*/  LDG.E.64 R20, desc[UR4][R20.64] ;  /* 0x0000000414147981 */ /* 0x000f22000c1e1b00 */
[----:B---3--:R-:W-:-:S03]  /*03f0*/  DFMA R14, R16, R14, R18 ;  /* 0x0000000e100e722b */ /* 0x008fc60000000012 */
[----:B------:R-:W3:Y:S04]  /*0400*/  LDG.E.64 R16, desc[UR4][R8.64+0x10] ;  /* 0x0000100408107981 */ /* 0x000ee8000c1e1b00 */
[----:B------:R-:W3:Y:S01]  /*0410*/  LDG.E.64 R18, desc[UR4][R24.64] ;  /* 0x0000000418127981 */ /* 0x000ee2000c1e1b00 */
[----:B------:R-:W-:-:S04]  /*0420*/  IADD3 R7, PT, PT, R7, 0x8, RZ ;  /* 0x0000000807077810 */ /* 0x000fc80007ffe0ff */
[----:B------:R-:W-:Y:S01]  /*0430*/  ISETP.NE.AND P1, PT, R7, RZ, PT ;  /* 0x000000ff0700720c */ /* 0x000fe20003f25270 */
[----:B--2---:R-:W-:Y:S01]  /*0440*/  DFMA R10, R10, R12, R14 ;  /* 0x0000000c0a0a722b */ /* 0x004fe2000000000e */
[----:B------:R-:W-:Y:S02]  /*0450*/  IADD3 R12, P2, PT, R8, 0x40, RZ ;  /* 0x00000040080c7810 */ /* 0x000fe40007f5e0ff */
[----:B------:R-:W-:-:S03]  /*0460*/  LEA R26, R27, R26, 0x3 ;  /* 0x0000001a1b1a7211 */ /* 0x000fc600078e18ff */
[----:B------:R-:W-:Y:S02]  /*0470*/  IMAD.X R13, RZ, RZ, R9, P2 ;  /* 0x000000ffff0d7224 */ /* 0x000fe400010e0609 */
[----:B---3--:R-:W-:-:S08]  /*0480*/  DFMA R10, R16, R18, R10 ;  /* 0x00000012100a722b */ /* 0x008fd0000000000a */
[----:B----4-:R-:W-:Y:S01]  /*0490*/  DFMA R22, R22, R20, R10 ;  /* 0x000000141616722b */ /* 0x010fe2000000000a */
[----:B------:R-:W-:Y:S10]  /*04a0*/  @P1 BRA `(.L_x_27) ;  /* 0xfffffffc00581947 */ /* 0x000ff4000383ffff */
.L_x_26:
[----:B------:R-:W-:Y:S05]  /*04b0*/  @!P0 BRA `(.L_x_25) ;  /* 0x0000000400088947 */ /* 0x000fea0003800000 */
[----:B------:R-:W-:Y:S02]  /*04c0*/  ISETP.GE.U32.AND P1, PT, R4, 0x4, PT ;  /* 0x000000040400780c */ /* 0x000fe40003f26070 */
[----:B------:R-:W-:-:S04]  /*04d0*/  LOP3.LUT R7, R2, 0x3, RZ, 0xc0, !PT ;  /* 0x0000000302077812 */ /* 0x000fc800078ec0ff */
[----:B------:R-:W-:-:S07]  /*04e0*/  ISETP.NE.AND P0, PT, R7, RZ, PT ;  /* 0x000000ff0700720c */ /* 0x000fce0003f05270 */
[----:B------:R-:W-:Y:S06]  /*04f0*/  @!P1 BRA `(.L_x_28) ;  /* 0x0000000000709947 */ /* 0x000fec0003800000 */
[----:B------:R-:W0:Y:S01]  /*0500*/  LDC R21, c[0x0][0x3a4] ;  /* 0x0000e900ff157b82 */ /* 0x000e220000000800 */
[----:B------:R-:W1:Y:S01]  /*0510*/  LDCU.64 UR6, c[0x0][0x388] ;  /* 0x00007100ff0677ac */ /* 0x000e620008000a00 */
[CC--:B------:R-:W-:Y:S02]  /*0520*/  IADD3 R11, PT, PT, R5.reuse, R6.reuse, RZ ;  /* 0x00000006050b7210 */ /* 0x0c0fe40007ffe0ff */
[----:B------:R-:W-:-:S04]  /*0530*/  IADD3 R4, P1, PT, R5, R6, RZ ;  /* 0x0000000605047210 */ /* 0x000fc80007f3e0ff */
[----:B------:R-:W2:Y:S08]  /*0540*/  LDC.64 R8, c[0x0][0x388] ;  /* 0x0000e200ff087b82 */ /* 0x000eb00000000a00 */
[----:B------:R-:W3:Y:S01]  /*0550*/  LDC.64 R12, c[0x0][0x380] ;  /* 0x0000e000ff0c7b82 */ /* 0x000ee20000000a00 */
[----:B0-----:R-:W-:Y:S02]  /*0560*/  IMAD R15, R6, R21, R0 ;  /* 0x00000015060f7224 */ /* 0x001fe400078e0200 */
[----:B--2---:R-:W-:-:S06]  /*0570*/  IMAD.WIDE.U32 R8, R11, 0x8, R8 ;  /* 0x000000080b087825 */ /* 0x004fcc00078e0008 */
[----:B------:R-:W2:Y:S01]  /*0580*/  LDG.E.64 R8, desc[UR4][R8.64] ;  /* 0x0000000408087981 */ /* 0x000ea2000c1e1b00 */
[----:B---3--:R-:W-:-:S04]  /*0590*/  IMAD.WIDE R12, R15, 0x8, R12 ;  /* 0x000000080f0c7825 */ /* 0x008fc800078e020c */
[----:B------:R-:W-:Y:S01]  /*05a0*/  IMAD.X R15, RZ, RZ, RZ, P1 ;  /* 0x000000ffff0f7224 */ /* 0x000fe200008e06ff */
[C---:B-1----:R-:W-:Y:S01]  /*05b0*/  LEA R26, P1, R4.reuse, UR6, 0x3 ;  /* 0x00000006041a7c11 */ /* 0x042fe2000f8218ff */
[----:B------:R-:W2:Y:S01]  /*05c0*/  LDG.E.64 R10, desc[UR4][R12.64] ;  /* 0x000000040c0a7981 */ /* 0x000ea2000c1e1b00 */
[----:B------:R-:W-:Y:S02]  /*05d0*/  IMAD.WIDE R28, R21, 0x8, R12 ;  /* 0x00000008151c7825 */ /* 0x000fe400078e020c */
[----:B------:R-:W-:-:S03]  /*05e0*/  LEA.HI.X R27, R4, UR7, R15, 0x3, P1 ;  /* 0x00000007041b7c11 */ /* 0x000fc600088f1c0f */
[----:B------:R0:W3:Y:S04]  /*05f0*/  LDG.E.64 R14, desc[UR4][R28.64] ;  /* 0x000000041c0e7981 */ /* 0x0000e8000c1e1b00 */
[----:B------:R-:W3:Y:S04]  /*0600*/  LDG.E.64 R12, desc[UR4][R26.64+0x8] ;  /* 0x000008041a0c7981 */ /* 0x000ee8000c1e1b00 */
[----:B------:R-:W4:Y:S01]  /*0610*/  LDG.E.64 R16, desc[UR4][R26.64+0x10] ;  /* 0x000010041a107981 */ /* 0x000f22000c1e1b00 */
[----:B0-----:R-:W-:-:S03]  /*0620*/  IMAD.WIDE R28, R21, 0x8, R28 ;  /* 0x00000008151c7825 */ /* 0x001fc600078e021c */
[----:B------:R-:W5:Y:S04]  /*0630*/  LDG.E.64 R24, desc[UR4][R26.64+0x18] ;  /* 0x000018041a187981 */ /* 0x000f68000c1e1b00 */
[----:B------:R-:W4:Y:S01]  /*0640*/  LDG.E.64 R18, desc[UR4][R28.64] ;  /* 0x000000041c127981 */ /* 0x000f22000c1e1b00 */
[----:B------:R-:W-:-:S06]  /*0650*/  IMAD.WIDE R20, R21, 0x8, R28 ;  /* 0x0000000815147825 */ /* 0x000fcc00078e021c */
[----:B------:R-:W5:Y:S01]  /*0660*/  LDG.E.64 R20, desc[UR4][R20.64] ;  /* 0x0000000414147981 */ /* 0x000f62000c1e1b00 */
[----:B------:R-:W-:Y:S01]  /*0670*/  IADD3 R6, PT, PT, R6, 0x4, RZ ;  /* 0x0000000406067810 */ /* 0x000fe20007ffe0ff */
[----:B--2---:R-:W-:-:S08]  /*0680*/  DFMA R8, R8, R10, R22 ;  /* 0x0000000a0808722b */ /* 0x004fd00000000016 */
[----:B---3--:R-:W-:-:S08]  /*0690*/  DFMA R8, R12, R14, R8 ;  /* 0x0000000e0c08722b */ /* 0x008fd00000000008 */
[----:B----4-:R-:W-:-:S08]  /*06a0*/  DFMA R8, R16, R18, R8 ;  /* 0x000000121008722b */ /* 0x010fd00000000008 */
[----:B-----5:R-:W-:-:S11]  /*06b0*/  DFMA R22, R24, R20, R8 ;  /* 0x000000141816722b */ /* 0x020fd60000000008 */
.L_x_28:
[----:B------:R-:W-:Y:S05]  /*06c0*/  @!P0 BRA `(.L_x_25) ;  /* 0x0000000000848947 */ /* 0x000fea0003800000 */
[----:B------:R-:W-:Y:S01]  /*06d0*/  ISETP.NE.AND P1, PT, R7, 0x1, PT ;  /* 0x000000010700780c */ /* 0x000fe20003f25270 */
[----:B------:R-:W0:Y:S01]  /*06e0*/  LDC.64 R16, c[0x0][0x388] ;  /* 0x0000e200ff107b82 */ /* 0x000e220000000a00 */
[----:B------:R-:W-:-:S04]  /*06f0*/  LOP3.LUT R2, R2, 0x1, RZ, 0xc0, !PT ;  /* 0x0000000102027812 */ /* 0x000fc800078ec0ff */
[----:B------:R-:W-:-:S03]  /*0700*/  ISETP.NE.U32.AND P0, PT, R2, 0x1, PT ;  /* 0x000000010200780c */ /* 0x000fc60003f05070 */
[----:B------:R-:W1:Y:S04]  /*0710*/  LDC.64 R14, c[0x0][0x380] ;  /* 0x0000e000ff0e7b82 */ /* 0x000e680000000a00 */
[CC--:B------:R-:W-:Y:S02]  /*0720*/  @P1 IADD3 R19, PT, PT, R5.reuse, R6.reuse, RZ ;  /* 0x0000000605131210 */ /* 0x0c0fe40007ffe0ff */
[----:B------:R-:W-:Y:S02]  /*0730*/  @P1 IADD3 R2, P2, PT, R5, R6, RZ ;  /* 0x0000000605021210 */ /* 0x000fe40007f5e0ff */
[----:B------:R-:W2:Y:S03]  /*0740*/  @P1 LDC R21, c[0x0][0x3a4] ;  /* 0x0000e900ff151b82 */ /* 0x000ea60000000800 */
[----:B------:R-:W-:-:S05]  /*0750*/  @P1 IMAD.X R4, RZ, RZ, RZ, P2 ;  /* 0x000000ffff041224 */ /* 0x000fca00010e06ff */
[----:B------:R-:W3:Y:S01]  /*0760*/  @P1 LDC.64 R12, c[0x0][0x388] ;  /* 0x0000e200ff0c1b82 */ /* 0x000ee20000000a00 */
[----:B0-----:R-:W-:-:S06]  /*0770*/  @P1 IMAD.WIDE.U32 R16, R19, 0x8, R16 ;  /* 0x0000000813101825 */ /* 0x001fcc00078e0010 */
[----:B------:R-:W4:Y:S01]  /*0780*/  @P1 LDG.E.64 R16, desc[UR4][R16.64] ;  /* 0x0000000410101981 */ /* 0x000f22000c1e1b00 */
[----:B------:R-:W0:Y:S08]  /*0790*/  @!P0 LDC R7, c[0x0][0x3a4] ;  /* 0x0000e900ff078b82 */ /* 0x000e300000000800 */
[----:B------:R-:W5:Y:S01]  /*07a0*/  LDC.64 R8, c[0x0][0x388] ;  /* 0x0000e200ff087b82 */ /* 0x000f620000000a00 */
[----:B--2---:R-:W-:-:S04]  /*07b0*/  @P1 IMAD R25, R6, R21, R0 ;  /* 0x0000001506191224 */ /* 0x004fc800078e0200 */
[----:B-1----:R-:W-:-:S03]  /*07c0*/  @P1 IMAD.WIDE R14, R25, 0x8, R14 ;  /* 0x00000008190e1825 */ /* 0x002fc600078e020e */
[----:B------:R-:W1:Y:S01]  /*07d0*/  LDC.64 R10, c[0x0][0x380] ;  /* 0x0000e000ff0a7b82 */ /* 0x000e620000000a00 */
[----:B---3--:R-:W-:Y:S01]  /*07e0*/  @P1 LEA R12, P2, R2, R12, 0x3 ;  /* 0x0000000c020c1211 */ /* 0x008fe200078418ff */
[----:B------:R-:W4:Y:S01]  /*07f0*/  @P1 LDG.E.64 R18, desc[UR4][R14.64] ;  /* 0x000000040e121981 */ /* 0x000f22000c1e1b00 */
[----:B------:R-:W-:Y:S01]  /*0800*/  @P1 IADD3 R6, PT, PT, R6, 0x2, RZ ;  /* 0x0000000206061810 */ /* 0x000fe20007ffe0ff */
[----:B------:R-:W-:Y:S01]  /*0810*/  @P1 IMAD.WIDE R20, R21, 0x8, R14 ;  /* 0x0000000815141825 */ /* 0x000fe200078e020e */
[----:B------:R-:W-:Y:S02]  /*0820*/  @P1 LEA.HI.X R13, R2, R13, R4, 0x3, P2 ;  /* 0x0000000d020d1211 */ /* 0x000fe400010f1c04 */
[----:B------:R-:W-:Y:S01]  /*0830*/  @!P0 IADD3 R25, PT, PT, R5, R6, RZ ;  /* 0x0000000605198210 */ /* 0x000fe20007ffe0ff */
[----:B0-----:R-:W-:Y:S01]  /*0840*/  @!P0 IMAD R7, R6, R7, R0 ;  /* 0x0000000706078224 */ /* 0x001fe200078e0200 */
[----:B------:R-:W2:Y:S04]  /*0850*/  @P1 LDG.E.64 R4, desc[UR4][R20.64] ;  /* 0x0000000414041981 */ /* 0x000ea8000c1e1b00 */
[----:B------:R-:W2:Y:S01]  /*0860*/  @P1 LDG.E.64 R12, desc[UR4][R12.64+0x8] ;  /* 0x000008040c0c1981 */ /* 0x000ea2000c1e1b00 */
[----:B-----5:R-:W-:-:S06]  /*0870*/  @!P0 IMAD.WIDE.U32 R8, R25, 0x8, R8 ;  /* 0x0000000819088825 */ /* 0x020fcc00078e0008 */
[----:B------:R-:W3:Y:S01]  /*0880*/  @!P0 LDG.E.64 R8, desc[UR4][R8.64] ;  /* 0x0000000408088981 */ /* 0x000ee2000c1e1b00 */
[----:B-1----:R-:W-:-:S06]  /*0890*/  @!P0 IMAD.WIDE R10, R7, 0x8, R10 ;  /* 0x00000008070a8825 */ /* 0x002fcc00078e020a */
[----:B------:R-:W3:Y:S01]  /*08a0*/  @!P0 LDG.E.64 R10, desc[UR4][R10.64] ;  /* 0x000000040a0a8981 */ /* 0x000ee2000c1e1b00 */
[----:B----4-:R-:W-:-:S08]  /*08b0*/  @P1 DFMA R16, R16, R18, R22 ;  /* 0x000000121010122b */ /* 0x010fd00000000016 */
[----:B--2---:R-:W-:-:S08]  /*08c0*/  @P1 DFMA R22, R12, R4, R16 ;  /* 0x000000040c16122b */ /* 0x004fd00000000010 */
[----:B---3--:R-:W-:-:S11]  /*08d0*/  @!P0 DFMA R22, R8, R10, R22 ;  /* 0x0000000a0816822b */ /* 0x008fd60000000016 */
.L_x_25:
[----:B------:R-:W0:Y:S01]  /*08e0*/  LDC.64 R4, c[0x0][0x390] ;  /* 0x0000e400ff047b82 */ /* 0x000e220000000a00 */
[----:B------:R-:W1:Y:S07]  /*08f0*/  LDCU UR6, c[0x0][0x3a4] ;  /* 0x00007480ff0677ac */ /* 0x000e6e0008000800 */
[----:B------:R-:W2:Y:S01]  /*0900*/  LDC.64 R6, c[0x0][0x398] ;  /* 0x0000e600ff067b82 */ /* 0x000ea20000000a00 */
[----:B0-----:R-:W-:-:S06]  /*0910*/  IMAD.WIDE.U32 R4, R3, 0x8, R4 ;  /* 0x0000000803047825 */ /* 0x001fcc00078e0004 */
[----:B------:R-:W3:Y:S01]  /*0920*/  LDG.E.64 R4, desc[UR4][R4.64] ;  /* 0x0000000404047981 */ /* 0x000ee2000c1e1b00 */
[----:B-1----:R-:W-:-:S04]  /*0930*/  IMAD R3, R3, UR6, R0 ;  /* 0x0000000603037c24 */ /* 0x002fc8000f8e0200 */
[----:B--2---:R-:W-:Y:S01]  /*0940*/  IMAD.WIDE R2, R3, 0x8, R6 ;  /* 0x0000000803027825 */ /* 0x004fe200078e0206 */
[----:B---3--:R-:W-:-:S07]  /*0950*/  DADD R22, R4, R22 ;  /* 0x0000000004167229 */ /* 0x008fce0000000016 */
[----:B------:R-:W-:Y:S01]  /*0960*/  STG.E.64 desc[UR4][R2.64], R22 ;  /* 0x0000001602007986 */ /* 0x000fe2000c101b04 */
[----:B------:R-:W-:Y:S05]  /*0970*/  EXIT ;  /* 0x000000000000794d */ /* 0x000fea0003800000 */
.L_x_29:
        /* <DEDUP_REMOVED lines=16> */
.L_x_53:


//--------------------- .text._Z11HiddenLayerPdS_S_S_S_iiiii --------------------------
	.section	.text._Z11HiddenLayerPdS_S_S_S_iiiii,"ax",@progbits
	.align	128
        .global         _Z11HiddenLayerPdS_S_S_S_iiiii
        .type           _Z11HiddenLayerPdS_S_S_S_iiiii,@function
        .size           _Z11HiddenLayerPdS_S_S_S_iiiii,(.L_x_47 - _Z11HiddenLayerPdS_S_S_S_iiiii)
        .other          _Z11HiddenLayerPdS_S_S_S_iiiii,@"STO_CUDA_ENTRY STV_DEFAULT"
_Z11HiddenLayerPdS_S_S_S_iiiii:
.text._Z11HiddenLayerPdS_S_S_S_iiiii:
        /* <DEDUP_REMOVED lines=20> */
[----:B------:R-:W-:Y:S01]  /*0140*/  IMAD R5, R3, R2, RZ ;  /* 0x0000000203057224 */ /* 0x000fe200078e02ff */
[----:B------:R-:W-:Y:S01]  /*0150*/  LOP3.LUT R4, R2, 0x7, RZ, 0xc0, !PT ;  /* 0x0000000702047812 */ /* 0x000fe200078ec0ff */
[----:B------:R-:W-:Y:S01]  /*0160*/  IMAD.MOV.U32 R6, RZ, RZ, RZ ;  /* 0x000000ffff067224 */ /* 0x000fe200078e00ff */
        /* <DEDUP_REMOVED lines=11> */
.L_x_32:
[----:B------:R-:W0:Y:S01]  /*0220*/  LDC.64 R28, c[0x0][0x380] ;  /* 0x0000e000ff1c7b82 */ /* 0x000e220000000a00 */
[----:B------:R-:W-:Y:S01]  /*0230*/  IMAD.MOV.U32 R8, RZ, RZ, R12 ;  /* 0x000000ffff087224 */ /* 0x000fe200078e000c */
[----:B------:R-:W-:-:S05]  /*0240*/  MOV R9, R13 ;  /* 0x0000000d00097202 */ /* 0x000fca0000000f00 */
        /* <DEDUP_REMOVED lines=30> */
[----:B------:R-:W-:-:S05]  /*0430*/  VIADD R7, R7, 0x8 ;  /* 0x0000000807077836 */ /* 0x000fca0000000000 */
        /* <DEDUP_REMOVED lines=8> */
.L_x_31:
[----:B------:R-:W-:Y:S05]  /*04c0*/  @!P0 BRA `(.L_x_30) ;  /* 0x0000000400088947 */ /* 0x000fea0003800000 */
[----:B------:R-:W-:Y:S02]  /*04d0*/  ISETP.GE.U32.AND P1, PT, R4, 0x4, PT ;  /* 0x000000040400780c */ /* 0x000fe40003f26070 */
[----:B------:R-:W-:-:S04]  /*04e0*/  LOP3.LUT R7, R2, 0x3, RZ, 0xc0, !PT ;  /* 0x0000000302077812 */ /* 0x000fc800078ec0ff */
[----:B------:R-:W-:-:S07]  /*04f0*/  ISETP.NE.AND P0, PT, R7, RZ, PT ;  /* 0x000000ff0700720c */ /* 0x000fce0003f05270 */
[----:B------:R-:W-:Y:S06]  /*0500*/  @!P1 BRA `(.L_x_33) ;  /* 0x0000000000709947 */ /* 0x000fec0003800000 */
[----:B------:R-:W0:Y:S01]  /*0510*/  LDC R21, c[0x0][0x3ac] ;  /* 0x0000eb00ff157b82 */ /* 0x000e220000000800 */
[----:B------:R-:W1:Y:S01]  /*0520*/  LDCU.64 UR6, c[0x0][0x388] ;  /* 0x00007100ff0677ac */ /* 0x000e620008000a00 */
[C---:B------:R-:W-:Y:S01]  /*0530*/  IMAD.IADD R11, R5.reuse, 0x1, R6 ;  /* 0x00000001050b7824 */ /* 0x040fe200078e0206 */
[----:B------:R-:W-:-:S05]  /*0540*/  IADD3 R4, P1, PT, R5, R6, RZ ;  /* 0x0000000605047210 */ /* 0x000fca0007f3e0ff */
        /* <DEDUP_REMOVED lines=24> */
.L_x_33:
[----:B------:R-:W-:Y:S05]  /*06d0*/  @!P0 BRA `(.L_x_30) ;  /* 0x0000000000848947 */ /* 0x000fea0003800000 */
[----:B------:R-:W-:Y:S01]  /*06e0*/  ISETP.NE.AND P1, PT, R7, 0x1, PT ;  /* 0x000000010700780c */ /* 0x000fe20003f25270 */
[----:B------:R-:W0:Y:S01]  /*06f0*/  LDC.64 R16, c[0x0][0x388] ;  /* 0x0000e200ff107b82 */ /* 0x000e220000000a00 */
[----:B------:R-:W-:-:S04]  /*0700*/  LOP3.LUT R2, R2, 0x1, RZ, 0xc0, !PT ;  /* 0x0000000102027812 */ /* 0x000fc800078ec0ff */
[----:B------:R-:W-:-:S03]  /*0710*/  ISETP.NE.U32.AND P0, PT, R2, 0x1, PT ;  /* 0x000000010200780c */ /* 0x000fc60003f05070 */
[----:B------:R-:W1:Y:S04]  /*0720*/  LDC.64 R14, c[0x0][0x380] ;  /* 0x0000e000ff0e7b82 */ /* 0x000e680000000a00 */
[C---:B------:R-:W-:Y:S01]  /*0730*/  @P1 IMAD.IADD R19, R5.reuse, 0x1, R6 ;  /* 0x0000000105131824 */ /* 0x040fe200078e0206 */
[----:B------:R-:W-:-:S03]  /*0740*/  @P1 IADD3 R2, P2, PT, R5, R6, RZ ;  /* 0x0000000605021210 */ /* 0x000fc60007f5e0ff */
[----:B------:R-:W2:Y:S02]  /*0750*/  @P1 LDC R21, c[0x0][0x3ac] ;  /* 0x0000eb00ff151b82 */ /* 0x000ea40000000800 */
[----:B------:R-:W-:-:S06]  /*0760*/  @P1 IMAD.X R4, RZ, RZ, RZ, P2 ;  /* 0x000000ffff041224 */ /* 0x000fcc00010e06ff */
        /* <DEDUP_REMOVED lines=12> */
[----:B------:R-:W-:-:S03]  /*0830*/  @P1 LEA.HI.X R13, R2, R13, R4, 0x3, P2 ;  /* 0x0000000d020d1211 */ /* 0x000fc600010f1c04 */
[----:B------:R-:W-:Y:S02]  /*0840*/  @!P0 IMAD.IADD R25, R5, 0x1, R6 ;  /* 0x0000000105198824 */ /* 0x000fe400078e0206 */
        /* <DEDUP_REMOVED lines=10> */
.L_x_30:
[----:B------:R-:W0:Y:S01]  /*08f0*/  LDC.64 R4, c[0x0][0x390] ;  /* 0x0000e400ff047b82 */ /* 0x000e220000000a00 */
[----:B------:R-:W1:Y:S07]  /*0900*/  LDCU UR6, c[0x0][0x3ac] ;  /* 0x00007580ff0677ac */ /* 0x000e6e0008000800 */
[----:B------:R-:W2:Y:S08]  /*0910*/  LDC.64 R6, c[0x0][0x3a0] ;  /* 0x0000e800ff067b82 */ /* 0x000eb00000000a00 */
[----:B------:R-:W3:Y:S01]  /*0920*/  LDC R8, c[0x0][0x3b0] ;  /* 0x0000ec00ff087b82 */ /* 0x000ee20000000800 */
[----:B0-----:R-:W-:-:S06]  /*0930*/  IMAD.WIDE.U32 R4, R3, 0x8, R4 ;  /* 0x0000000803047825 */ /* 0x001fcc00078e0004 */
[----:B------:R-:W4:Y:S01]  /*0940*/  LDG.E.64 R4, desc[UR4][R4.64] ;  /* 0x0000000404047981 */ /* 0x000f22000c1e1b00 */
[----:B-1----:R-:W-:-:S04]  /*0950*/  IMAD R0, R3, UR6, R0 ;  /* 0x0000000603007c24 */ /* 0x002fc8000f8e0200 */
[----:B--2---:R-:W-:Y:S01]  /*0960*/  IMAD.WIDE R2, R0, 0x8, R6 ;  /* 0x0000000800027825 */ /* 0x004fe200078e0206 */
[----:B---3--:R-:W-:Y:S01]  /*0970*/  ISETP.NE.AND P0, PT, R8, 0x2, PT ;  /* 0x000000020800780c */ /* 0x008fe20003f05270 */
[----:B----4-:R-:W-:-:S07]  /*0980*/  DADD R22, R4, R22 ;  /* 0x0000000004167229 */ /* 0x010fce0000000016 */
[----:B------:R0:W-:Y:S05]  /*0990*/  STG.E.64 desc[UR4][R2.64], R22 ;  /* 0x0000001602007986 */ /* 0x0001ea000c101b04 */
[----:B------:R-:W-:Y:S05]  /*09a0*/  @!P0 BRA `(.L_x_34) ;  /* 0x00000004004c8947 */ /* 0x000fea0003800000 */
[----:B------:R-:W-:-:S13]  /*09b0*/  ISETP.NE.AND P0, PT, R8, 0x1, PT ;  /* 0x000000010800780c */ /* 0x000fda0003f05270 */
[----:B------:R-:W-:Y:S05]  /*09c0*/  @P0 EXIT ;  /* 0x000000000000094d */ /* 0x000fea0003800000 */
[----:B0-----:R-:W-:Y:S01]  /*09d0*/  DADD R2, RZ, -R22 ;  /* 0x00000000ff027229 */ /* 0x001fe20000000816 */
[----:B------:R-:W-:Y:S01]  /*09e0*/  IMAD.MOV.U32 R4, RZ, RZ, 0x652b82fe ;  /* 0x652b82feff047424 */ /* 0x000fe200078e00ff */
[----:B------:R-:W-:Y:S01]  /*09f0*/  MOV R5, 0x3ff71547 ;  /* 0x3ff7154700057802 */ /* 0x000fe20000000f00 */
[----:B------:R-:W-:Y:S01]  /*0a00*/  UMOV UR6, 0xfefa39ef ;  /* 0xfefa39ef00067882 */ /* 0x000fe20000000000 */
[----:B------:R-:W-:Y:S01]  /*0a10*/  UMOV UR7, 0x3fe62e42 ;  /* 0x3fe62e4200077882 */ /* 0x000fe20000000000 */
[----:B------:R-:W-:Y:S03]  /*0a20*/  BSSY.RECONVERGENT B0, `(.L_x_35) ;  /* 0x0000037000007945 */ /* 0x000fe60003800200 */
[----:B------:R-:W-:Y:S02]  /*0a30*/  DFMA R4, R2, R4, 6.75539944105574400000e+15 ;  /* 0x433800000204742b */ /* 0x000fe40000000004 */
[----:B------:R-:W-:-:S06]  /*0a40*/  FSETP.GEU.AND P0, PT, |R3|, 4.1917929649353027344, PT ;  /* 0x4086232b0300780b */ /* 0x000fcc0003f0e200 */
[----:B------:R-:W-:-:S08]  /*0a50*/  DADD R6, R4, -6.75539944105574400000e+15 ;  /* 0xc338000004067429 */ /* 0x000fd00000000000 */
[----:B------:R-:W-:Y:S01]  /*0a60*/  DFMA R8, R6, -UR6, R2 ;  /* 0x8000000606087c2b */ /* 0x000fe20008000002 */
[----:B------:R-:W-:Y:S01]  /*0a70*/  UMOV UR6, 0x3b39803f ;  /* 0x3b39803f00067882 */ /* 0x000fe20000000000 */
[----:B------:R-:W-:-:S06]  /*0a80*/  UMOV UR7, 0x3c7abc9e ;  /* 0x3c7abc9e00077882 */ /* 0x000fcc0000000000 */
[----:B------:R-:W-:Y:S01]  /*0a90*/  DFMA R6, R6, -UR6, R8 ;  /* 0x8000000606067c2b */ /* 0x000fe20008000008 */
[----:B------:R-:W-:Y:S01]  /*0aa0*/  UMOV UR6, 0x69ce2bdf ;  /* 0x69ce2bdf00067882 */ /* 0x000fe20000000000 */
[----:B------:R-:W-:Y:S01]  /*0ab0*/  IMAD.MOV.U32 R8, RZ, RZ, -0x35dec16 ;  /* 0xfca213eaff087424 */ /* 0x000fe200078e00ff */
[----:B------:R-:W-:Y:S01]  /*0ac0*/  UMOV UR7, 0x3e5ade15 ;  /* 0x3e5ade1500077882 */ /* 0x000fe20000000000 */
[----:B------:R-:W-:-:S06]  /*0ad0*/  IMAD.MOV.U32 R9, RZ, RZ, 0x3e928af3 ;  /* 0x3e928af3ff097424 */ /* 0x000fcc00078e00ff */
[----:B------:R-:W-:Y:S01]  /*0ae0*/  DFMA R8, R6, UR6, R8 ;  /* 0x0000000606087c2b */ /* 0x000fe20008000008 */
[----:B------:R-:W-:Y:S01]  /*0af0*/  UMOV UR6, 0x62401315 ;  /* 0x6240131500067882 */ /* 0x000fe20000000000 */
[----:B------:R-:W-:-:S06]  /*0b00*/  UMOV UR7, 0x3ec71dee ;  /* 0x3ec71dee00077882 */ /* 0x000fcc0000000000 */
[----:B------:R-:W-:Y:S01]  /*0b10*/  DFMA R8, R6, R8, UR6 ;  /* 0x0000000606087e2b */ /* 0x000fe20008000008 */
        /* <DEDUP_REMOVED lines=20> */
[----:B------:R-:W-:-:S08]  /*0c60*/  DFMA R8, R6, R8, UR6 ;  /* 0x0000000606087e2b */ /* 0x000fd00008000008 */
[----:B------:R-:W-:-:S08]  /*0c70*/  DFMA R8, R6, R8, 1 ;  /* 0x3ff000000608742b */ /* 0x000fd00000000008 */
[----:B------:R-:W-:-:S10]  /*0c80*/  DFMA R8, R6, R8, 1 ;  /* 0x3ff000000608742b */ /* 0x000fd40000000008 */
[----:B------:R-:W-:Y:S01]  /*0c90*/  LEA R7, R4, R9, 0x14 ;  /* 0x0000000904077211 */ /* 0x000fe200078ea0ff */
[----:B------:R-:W-:Y:S01]  /*0ca0*/  IMAD.MOV.U32 R6, RZ, RZ, R8 ;  /* 0x000000ffff067224 */ /* 0x000fe200078e0008 */
[----:B------:R-:W-:Y:S06]  /*0cb0*/  @!P0 BRA `(.L_x_36) ;  /* 0x0000000000348947 */ /* 0x000fec0003800000 */
[----:B------:R-:W-:Y:S01]  /*0cc0*/  FSETP.GEU.AND P1, PT, |R3|, 4.2275390625, PT ;  /* 0x408748000300780b */ /* 0x000fe20003f2e200 */
[C---:B------:R-:W-:Y:S02]  /*0cd0*/  DADD R6, R2.reuse, +INF ;  /* 0x7ff0000002067429 */ /* 0x040fe40000000000 */
[----:B------:R-:W-:-:S08]  /*0ce0*/  DSETP.GEU.AND P0, PT, R2, RZ, PT ;  /* 0x000000ff0200722a */ /* 0x000fd00003f0e000 */
[----:B------:R-:W-:Y:S02]  /*0cf0*/  FSEL R6, R6, RZ, P0 ;  /* 0x000000ff06067208 */ /* 0x000fe40000000000 */
[----:B------:R-:W-:Y:S01]  /*0d00*/  @!P1 LEA.HI R5, R4, R4, RZ, 0x1 ;  /* 0x0000000404059211 */ /* 0x000fe200078f08ff */
[----:B------:R-:W-:Y:S01]  /*0d10*/  @!P1 IMAD.MOV.U32 R2, RZ, RZ, R8 ;  /* 0x000000ffff029224 */ /* 0x000fe200078e0008 */
[----:B------:R-:W-:Y:S02]  /*0d20*/  FSEL R7, R7, RZ, P0 ;  /* 0x000000ff07077208 */ /* 0x000fe40000000000 */
[----:B------:R-:W-:-:S04]  /*0d30*/  @!P1 SHF.R.S32.HI R5, RZ, 0x1, R5 ;  /* 0x00000001ff059819 */ /* 0x000fc80000011405 */
[----:B------:R-:W-:Y:S01]  /*0d40*/  @!P1 LEA R3, R5, R9, 0x14 ;  /* 0x0000000905039211 */ /* 0x000fe200078ea0ff */
[----:B------:R-:W-:-:S05]  /*0d50*/  @!P1 IMAD.IADD R4, R4, 0x1, -R5 ;  /* 0x0000000104049824 */ /* 0x000fca00078e0a05 */
[----:B------:R-:W-:Y:S01]  /*0d60*/  @!P1 LEA R5, R4, 0x3ff00000, 0x14 ;  /* 0x3ff0000004059811 */ /* 0x000fe200078ea0ff */
[----:B------:R-:W-:-:S06]  /*0d70*/  @!P1 IMAD.MOV.U32 R4, RZ, RZ, RZ ;  /* 0x000000ffff049224 */ /* 0x000fcc00078e00ff */
[----:B------:R-:W-:-:S11]  /*0d80*/  @!P1 DMUL R6, R2, R4 ;  /* 0x0000000402069228 */ /* 0x000fd60000000000 */
.L_x_36:
[----:B------:R-:W-:Y:S05]  /*0d90*/  BSYNC.RECONVERGENT B0 ;  /* 0x0000000000007941 */ /* 0x000fea0003800200 */
.L_x_35:
[----:B------:R-:W-:Y:S01]  /*0da0*/  DADD R8, R6, 1 ;  /* 0x3ff0000006087429 */ /* 0x000fe20000000000 */
[----:B------:R-:W-:Y:S05]  /*0db0*/  BSSY.RECONVERGENT B0, `(.L_x_37) ;  /* 0x000000e000007945 */ /* 0x000fea0003800200 */
[----:B------:R-:W0:Y:S04]  /*0dc0*/  MUFU.RCP64H R3, R9 ;  /* 0x0000000900037308 */ /* 0x000e280000001800 */
[----:B------:R-:W-:-:S04]  /*0dd0*/  IADD3 R2, PT, PT, R9, 0x300402, RZ ;  /* 0x0030040209027810 */ /* 0x000fc80007ffe0ff */
[----:B------:R-:W-:Y:S02]  /*0de0*/  FSETP.GEU.AND P0, PT, |R2|, 5.8789094863358348022e-39, PT ;  /* 0x004004020200780b */ /* 0x000fe40003f0e200 */
[----:B0-----:R-:W-:-:S08]  /*0df0*/  DFMA R4, -R8, R2, 1 ;  /* 0x3ff000000804742b */ /* 0x001fd00000000102 */
[----:B------:R-:W-:-:S08]  /*0e00*/  DFMA R4, R4, R4, R4 ;  /* 0x000000040404722b */ /* 0x000fd00000000004 */
[----:B------:R-:W-:-:S08]  /*0e10*/  DFMA R4, R2, R4, R2 ;  /* 0x000000040204722b */ /* 0x000fd00000000002 */
[----:B------:R-:W-:-:S08]  /*0e20*/  DFMA R6, -R8, R4, 1 ;  /* 0x3ff000000806742b */ /* 0x000fd00000000104 */
[----:B------:R-:W-:Y:S01]  /*0e30*/  DFMA R4, R4, R6, R4 ;  /* 0x000000060404722b */ /* 0x000fe20000000004 */
[----:B------:R-:W-:Y:S10]  /*0e40*/  @P0 BRA `(.L_x_38) ;  /* 0x0000000000100947 */ /* 0x000ff40003800000 */
[----:B------:R-:W-:-:S05]  /*0e50*/  LOP3.LUT R2, R9, 0x7fffffff, RZ, 0xc0, !PT ;  /* 0x7fffffff09027812 */ /* 0x000fca00078ec0ff */
[----:B------:R-:W-:Y:S01]  /*0e60*/  VIADD R3, R2, 0xfff00000 ;  /* 0xfff0000002037836 */ /* 0x000fe20000000000 */
[----:B------:R-:W-:-:S07]  /*0e70*/  MOV R2, 0xe90 ;  /* 0x00000e9000027802 */ /* 0x000fce0000000f00 */
[----:B------:R-:W-:Y:S05]  /*0e80*/  CALL.REL.NOINC `($__internal_1_$__cuda_sm20_dblrcp_rn_slowpath_v3) ;  /* 0x0000000000447944 */ /* 0x000fea0003c00000 */
.L_x_38:
[----:B------:R-:W-:Y:S05]  /*0e90*/  BSYNC.RECONVERGENT B0 ;  /* 0x0000000000007941 */ /* 0x000fea0003800200 */
.L_x_37:
[----:B------:R-:W0:Y:S02]  /*0ea0*/  LDC.64 R2, c[0x0][0x398] ;  /* 0x0000e600ff027b82 */ /* 0x000e240000000a00 */
[----:B0-----:R-:W-:-:S05]  /*0eb0*/  IMAD.WIDE R2, R0, 0x8, R2 ;  /* 0x0000000800027825 */ /* 0x001fca00078e0202 */
[----:B------:R-:W-:Y:S01]  /*0ec0*/  STG.E.64 desc[UR4][R2.64], R4 ;  /* 0x0000000402007986 */ /* 0x000fe2000c101b04 */
[----:B------:R-:W-:Y:S05]  /*0ed0*/  EXIT ;  /* 0x000000000000794d */ /* 0x000fea0003800000 */
.L_x_34:
[----:B------:R-:W1:Y:S01]  /*0ee0*/  LDC.64 R4, c[0x0][0x398] ;  /* 0x0000e600ff047b82 */ /* 0x000e620000000a00 */
[----:B------:R-:W-:Y:S01]  /*0ef0*/  DSETP.GEU.AND P0, PT, R22, RZ, PT ;  /* 0x000000ff1600722a */ /* 0x000fe20003f0e000 */
[----:B------:R-:W-:Y:S01]  /*0f00*/  BSSY.RECONVERGENT B0, `(.L_x_39) ;  /* 0x0000005000007945 */ /* 0x000fe20003800200 */
[----:B-1----:R-:W-:-:S12]  /*0f10*/  IMAD.WIDE R4, R0, 0x8, R4 ;  /* 0x0000000800047825 */ /* 0x002fd800078e0204 */
[----:B------:R-:W-:Y:S05]  /*0f20*/  @P0 BRA `(.L_x_40) ;  /* 0x0000000000080947 */ /* 0x000fea0003800000 */
[----:B------:R1:W-:Y:S04]  /*0f30*/  STG.E.64 desc[UR4][R4.64], RZ ;  /* 0x000000ff04007986 */ /* 0x0003e8000c101b04 */
[----:B0-----:R1:W5:Y:S02]  /*0f40*/  LDG.E.64 R22, desc[UR4][R2.64] ;  /* 0x0000000402167981 */ /* 0x001364000c1e1b00 */
.L_x_40:
[----:B------:R-:W-:Y:S05]  /*0f50*/  BSYNC.RECONVERGENT B0 ;  /* 0x0000000000007941 */ /* 0x000fea0003800200 */
.L_x_39:
[----:B-----5:R-:W-:-:S14]  /*0f60*/  DSETP.GE.AND P0, PT, R22, RZ, PT ;  /* 0x000000ff1600722a */ /* 0x020fdc0003f06000 */
[----:B------:R-:W-:Y:S05]  /*0f70*/  @!P0 EXIT ;  /* 0x000000000000894d */ /* 0x000fea0003800000 */
[----:B------:R-:W-:Y:S01]  /*0f80*/  STG.E.64 desc[UR4][R4.64], R22 ;  /* 0x0000001604007986 */ /* 0x000fe2000c101b04 */
[----:B------:R-:W-:Y:S05]  /*0f90*/  EXIT ;  /* 0x000000000000794d */ /* 0x000fea0003800000 */
        .weak           $__internal_1_$__cuda_sm20_dblrcp_rn_slowpath_v3
        .type           $__internal_1_$__cuda_sm20_dblrcp_rn_slowpath_v3,@function
        .size           $__internal_1_$__cuda_sm20_dblrcp_rn_slowpath_v3,(.L_x_47 - $__internal_1_$__cuda_sm20_dblrcp_rn_slowpath_v3)
$__internal_1_$__cuda_sm20_dblrcp_rn_slowpath_v3:
[----:B------:R-:W-:Y:S01]  /*0fa0*/  IMAD.MOV.U32 R4, RZ, RZ, R8 ;  /* 0x000000ffff047224 */ /* 0x000fe200078e0008 */
[----:B------:R-:W-:Y:S01]  /*0fb0*/  MOV R5, R9 ;  /* 0x0000000900057202 */ /* 0x000fe20000000f00 */
[----:B------:R-:W-:Y:S05]  /*0fc0*/  BSSY.RECONVERGENT B1, `(.L_x_41) ;  /* 0x0000025000017945 */ /* 0x000fea0003800200 */
[----:B------:R-:W-:-:S14]  /*0fd0*/  DSETP.GTU.AND P0, PT, |R4|, +INF , PT ;  /* 0x7ff000000400742a */ /* 0x000fdc0003f0c200 */
[----:B------:R-:W-:Y:S05]  /*0fe0*/  @P0 BRA `(.L_x_42) ;  /* 0x0000000000800947 */ /* 0x000fea0003800000 */
[----:B------:R-:W-:-:S05]  /*0ff0*/  LOP3.LUT R8, R9, 0x7fffffff, RZ, 0xc0, !PT ;  /* 0x7fffffff09087812 */ /* 0x000fca00078ec0ff */
[----:B------:R-:W-:-:S05]  /*1000*/  VIADD R6, R8, 0xffffffff ;  /* 0xffffffff08067836 */ /* 0x000fca0000000000 */
[----:B------:R-:W-:-:S13]  /*1010*/  ISETP.GE.U32.AND P0, PT, R6, 0x7fefffff, PT ;  /* 0x7fefffff0600780c */ /* 0x000fda0003f06070 */
[----:B------:R-:W-:Y:S02]  /*1020*/  @P0 LOP3.LUT R7, R5, 0x7ff00000, RZ, 0x3c, !PT ;  /* 0x7ff0000005070812 */ /* 0x000fe400078e3cff */
[----:B------:R-:W-:Y:S01]  /*1030*/  @P0 MOV R6, RZ ;  /* 0x000000ff00060202 */ /* 0x000fe20000000f00 */
[----:B------:R-:W-:Y:S06]  /*1040*/  @P0 BRA `(.L_x_43) ;  /* 0x0000000000700947 */ /* 0x000fec0003800000 */
[----:B------:R-:W-:-:S13]  /*1050*/  ISETP.GE.U32.AND P0, PT, R8, 0x1000001, PT ;  /* 0x010000010800780c */ /* 0x000fda0003f06070 */
[----:B------:R-:W-:Y:S05]  /*1060*/  @!P0 BRA `(.L_x_44) ;  /* 0x0000000000388947 */ /* 0x000fea0003800000 */
[----:B------:R-:W-:Y:S01]  /*1070*/  VIADD R7, R5, 0xc0200000 ;  /* 0xc020000005077836 */ /* 0x000fe20000000000 */
[----:B------:R-:W-:Y:S01]  /*1080*/  MOV R6, R4 ;  /* 0x0000000400067202 */ /* 0x000fe20000000f00 */
[----:B------:R-:W-:Y:S02]  /*1090*/  IMAD.MOV.U32 R8, RZ, RZ, R3 ;  /* 0x000000ffff087224 */ /* 0x000fe400078e0003 */
[----:B------:R-:W0:Y:S04]  /*10a0*/  MUFU.RCP64H R9, R7 ;  /* 0x0000000700097308 */ /* 0x000e280000001800 */
[----:B0-----:R-:W-:-:S08]  /*10b0*/  DFMA R10, -R6, R8, 1 ;  /* 0x3ff00000060a742b */ /* 0x001fd00000000108 */
[----:B------:R-:W-:-:S08]  /*10c0*/  DFMA R10, R10, R10, R10 ;  /* 0x0000000a0a0a722b */ /* 0x000fd0000000000a */
[----:B------:R-:W-:-:S08]  /*10d0*/  DFMA R10, R8, R10, R8 ;  /* 0x0000000a080a722b */ /* 0x000fd00000000008 */
[----:B------:R-:W-:-:S08]  /*10e0*/  DFMA R8, -R6, R10, 1 ;  /* 0x3ff000000608742b */ /* 0x000fd0000000010a */
[----:B------:R-:W-:-:S08]  /*10f0*/  DFMA R8, R10, R8, R10 ;  /* 0x000000080a08722b */ /* 0x000fd0000000000a */
[----:B------:R-:W-:-:S08]  /*1100*/  DMUL R8, R8, 2.2250738585072013831e-308 ;  /* 0x0010000008087828 */ /* 0x000fd00000000000 */
[----:B------:R-:W-:-:S08]  /*1110*/  DFMA R4, -R4, R8, 1 ;  /* 0x3ff000000404742b */ /* 0x000fd00000000108 */
[----:B------:R-:W-:-:S08]  /*1120*/  DFMA R4, R4, R4, R4 ;  /* 0x000000040404722b */ /* 0x000fd00000000004 */
[----:B------:R-:W-:Y:S01]  /*1130*/  DFMA R6, R8, R4, R8 ;  /* 0x000000040806722b */ /* 0x000fe20000000008 */
[----:B------:R-:W-:Y:S10]  /*1140*/  BRA `(.L_x_43) ;  /* 0x0000000000307947 */ /* 0x000ff40003800000 */
.L_x_44:
[----:B------:R-:W-:Y:S01]  /*1150*/  DMUL R4, R4, 8.11296384146066816958e+31 ;  /* 0x4690000004047828 */ /* 0x000fe20000000000 */
[----:B------:R-:W-:-:S05]  /*1160*/  MOV R6, R3 ;  /* 0x0000000300067202 */ /* 0x000fca0000000f00 */
[----:B------:R-:W0:Y:S02]  /*1170*/  MUFU.RCP64H R7, R5 ;  /* 0x0000000500077308 */ /* 0x000e240000001800 */
[----:B0-----:R-:W-:-:S08]  /*1180*/  DFMA R8, -R4, R6, 1 ;  /* 0x3ff000000408742b */ /* 0x001fd00000000106 */
[----:B------:R-:W-:-:S08]  /*1190*/  DFMA R8, R8, R8, R8 ;  /* 0x000000080808722b */ /* 0x000fd00000000008 */
[----:B------:R-:W-:-:S08]  /*11a0*/  DFMA R8, R6, R8, R6 ;  /* 0x000000080608722b */ /* 0x000fd00000000006 */
[----:B------:R-:W-:-:S08]  /*11b0*/  DFMA R6, -R4, R8, 1 ;  /* 0x3ff000000406742b */ /* 0x000fd00000000108 */
[----:B------:R-:W-:-:S08]  /*11c0*/  DFMA R6, R8, R6, R8 ;  /* 0x000000060806722b */ /* 0x000fd00000000008 */
[----:B------:R-:W-:Y:S01]  /*11d0*/  DMUL R6, R6, 8.11296384146066816958e+31 ;  /* 0x4690000006067828 */ /* 0x000fe20000000000 */
[----:B------:R-:W-:Y:S10]  /*11e0*/  BRA `(.L_x_43) ;  /* 0x0000000000087947 */ /* 0x000ff40003800000 */
.L_x_42:
[----:B------:R-:W-:Y:S01]  /*11f0*/  LOP3.LUT R7, R5, 0x80000, RZ, 0xfc, !PT ;  /* 0x0008000005077812 */ /* 0x000fe200078efcff */
[----:B------:R-:W-:-:S07]  /*1200*/  IMAD.MOV.U32 R6, RZ, RZ, R4 ;  /* 0x000000ffff067224 */ /* 0x000fce00078e0004 */
.L_x_43:
[----:B------:R-:W-:Y:S05]  /*1210*/  BSYNC.RECONVERGENT B1 ;  /* 0x0000000000017941 */ /* 0x000fea0003800200 */
.L_x_41:
[----:B------:R-:W-:Y:S01]  /*1220*/  HFMA2 R3, -RZ, RZ, 0, 0 ;  /* 0x00000000ff037431 */ /* 0x000fe200000001ff */
[----:B------:R-:W-:Y:S01]  /*1230*/  MOV R4, R6 ;  /* 0x0000000600047202 */ /* 0x000fe20000000f00 */
[----:B------:R-:W-:Y:S02]  /*1240*/  IMAD.MOV.U32 R5, RZ, RZ, R7 ;  /* 0x000000ffff057224 */ /* 0x000fe400078e0007 */
[----:B------:R-:W-:Y:S05]  /*1250*/  RET.REL.NODEC R2 `(_Z11HiddenLayerPdS_S_S_S_iiiii) ;  /* 0xffffffec02687950 */ /* 0x000fea0003c3ffff */
.L_x_45:
        /* <DEDUP_REMOVED lines=10> */
.L_x_47:


//--------------------- .nv.shared.reserved.0     --------------------------
	.section	.nv.shared.reserved.0,"aw",@nobits
	.weak		__nv_reservedSMEM_offset_0_alias
	.size		__nv_reservedSMEM_offset_0_alias, 0, 64
	.other		__nv_reservedSMEM_offset_0_alias,@"STO_CUDA_RESERVED_SHARED STV_DEFAULT"
__nv_reservedSMEM_offset_0_alias:
	.zero		0
	.zero		64


//--------------------- .nv.constant0._Z9update_WbPdS_idii --------------------------
	.section	.nv.constant0._Z9update_WbPdS_idii,"a",@progbits
	.sectionflags	@""
	.align	4
.nv.constant0._Z9update_WbPdS_idii:
	.zero		936


//--------------------- .nv.constant0._Z8Back_dZ1PdS_S_S_iiii --------------------------
	.section	.nv.constant0._Z8Back_dZ1PdS_S_S_iiii,"a",@progbits
	.sectionflags	@""
	.align	4
.nv.constant0._Z8Back_dZ1PdS_S_S_iiii:
	.zero		944


//--------------------- .nv.constant0._Z8Back_dA1PdS_S_iiiii --------------------------
	.section	.nv.constant0._Z8Back_dA1PdS_S_iiiii,"a",@progbits
	.sectionflags	@""
	.align	4
.nv.constant0._Z8Back_dA1PdS_S_iiiii:
	.zero		940


//--------------------- .nv.constant0._Z7Back_dWPdS_S_iiii --------------------------
	.section	.nv.constant0._Z7Back_dWPdS_S_iiii,"a",@progbits
	.sectionflags	@""
	.align	4
.nv.constant0._Z7Back_dWPdS_S_iiii:
	.zero		936


//--------------------- .nv.constant0._Z8Back_dZ2PdPiS_iiii --------------------------
	.section	.nv.constant0._Z8Back_dZ2PdPiS_iiii,"a",@progbits
	.sectionflags	@""
	.align	4
.nv.constant0._Z8Back_dZ2PdPiS_iiii:
	.zero		936


//--------------------- .nv.constant0._Z11OutputLayerPdS_S_S_iiii --------------------------
	.section	.nv.constant0._Z11OutputLayerPdS_S_S_iiii,"a",@progbits
	.sectionflags	@""
	.align	4
.nv.constant0._Z11OutputLayerPdS_S_S_iiii:
	.zero		944


//--------------------- .nv.constant0._Z11HiddenLayerPdS_S_S_S_iiiii --------------------------
	.section	.nv.constant0._Z11HiddenLayerPdS_S_S_S_iiiii,"a",@progbits
	.sectionflags	@""
	.align	4
.nv.constant0._Z11HiddenLayerPdS_S_S_S_iiiii:
	.zero		956


//--------------------- SYMBOLS --------------------------

	.type		.nv.reservedSmem.offset0,@object
	.size		.nv.reservedSmem.offset0,0x4
